//
// Generated by NVIDIA NVVM Compiler
//
// Compiler Build ID: CL-36424714
// Cuda compilation tools, release 13.0, V13.0.88
// Based on NVVM 20.0.0
//

.version 9.0
.target sm_100
.address_size 64

	// .globl	_Z16transpose_serialPiS_i

.visible .entry _Z16transpose_serialPiS_i(
	.param .u64 .ptr .align 1 _Z16transpose_serialPiS_i_param_0,
	.param .u64 .ptr .align 1 _Z16transpose_serialPiS_i_param_1,
	.param .u32 _Z16transpose_serialPiS_i_param_2
)
{
	.reg .pred 	%p<12>;
	.reg .b32 	%r<152>;
	.reg .b64 	%rd<90>;

	ld.param.u64 	%rd4, [_Z16transpose_serialPiS_i_param_0];
	ld.param.u64 	%rd5, [_Z16transpose_serialPiS_i_param_1];
	ld.param.u32 	%r78, [_Z16transpose_serialPiS_i_param_2];
	cvta.to.global.u64 	%rd1, %rd5;
	cvta.to.global.u64 	%rd2, %rd4;
	setp.lt.s32 	%p1, %r78, 1;
	@%p1 bra 	$L__BB0_16;
	add.s32 	%r1, %r78, -1;
	and.b32  	%r2, %r78, 15;
	and.b32  	%r3, %r78, 7;
	and.b32  	%r4, %r78, 2147483632;
	and.b32  	%r5, %r78, 3;
	neg.s32 	%r6, %r4;
	shl.b32 	%r7, %r78, 4;
	shl.b32 	%r8, %r78, 1;
	mul.lo.s32 	%r9, %r78, 3;
	shl.b32 	%r10, %r78, 2;
	mul.lo.s32 	%r11, %r78, 5;
	mul.lo.s32 	%r12, %r78, 7;
	shl.b32 	%r13, %r78, 3;
	mul.lo.s32 	%r14, %r78, 9;
	mul.lo.s32 	%r15, %r78, 10;
	mul.lo.s32 	%r16, %r78, 15;
	mov.b32 	%r130, 0;
$L__BB0_2:
	setp.lt.u32 	%p2, %r1, 15;
	mul.lo.s32 	%r18, %r130, %r78;
	mov.b32 	%r150, 0;
	@%p2 bra 	$L__BB0_5;
	add.s32 	%r147, %r78, %r130;
	add.s32 	%r146, %r8, %r130;
	add.s32 	%r145, %r9, %r130;
	add.s32 	%r144, %r10, %r130;
	add.s32 	%r143, %r11, %r130;
	mad.lo.s32 	%r142, %r78, 6, %r130;
	add.s32 	%r141, %r12, %r130;
	add.s32 	%r140, %r13, %r130;
	add.s32 	%r139, %r14, %r130;
	add.s32 	%r138, %r15, %r130;
	mad.lo.s32 	%r137, %r78, 11, %r130;
	mad.lo.s32 	%r136, %r78, 12, %r130;
	mad.lo.s32 	%r135, %r78, 13, %r130;
	mad.lo.s32 	%r134, %r78, 14, %r130;
	add.s32 	%r133, %r16, %r130;
	mov.u32 	%r131, %r18;
	mov.u32 	%r132, %r130;
	mov.u32 	%r148, %r6;
$L__BB0_4:
	.pragma "nounroll";
	mul.wide.u32 	%rd6, %r131, 4;
	add.s64 	%rd7, %rd2, %rd6;
	ld.global.u32 	%r81, [%rd7];
	mul.wide.u32 	%rd8, %r132, 4;
	add.s64 	%rd9, %rd1, %rd8;
	st.global.u32 	[%rd9], %r81;
	ld.global.u32 	%r82, [%rd7+4];
	mul.wide.u32 	%rd10, %r147, 4;
	add.s64 	%rd11, %rd1, %rd10;
	st.global.u32 	[%rd11], %r82;
	ld.global.u32 	%r83, [%rd7+8];
	mul.wide.u32 	%rd12, %r146, 4;
	add.s64 	%rd13, %rd1, %rd12;
	st.global.u32 	[%rd13], %r83;
	ld.global.u32 	%r84, [%rd7+12];
	mul.wide.u32 	%rd14, %r145, 4;
	add.s64 	%rd15, %rd1, %rd14;
	st.global.u32 	[%rd15], %r84;
	ld.global.u32 	%r85, [%rd7+16];
	mul.wide.u32 	%rd16, %r144, 4;
	add.s64 	%rd17, %rd1, %rd16;
	st.global.u32 	[%rd17], %r85;
	ld.global.u32 	%r86, [%rd7+20];
	mul.wide.u32 	%rd18, %r143, 4;
	add.s64 	%rd19, %rd1, %rd18;
	st.global.u32 	[%rd19], %r86;
	ld.global.u32 	%r87, [%rd7+24];
	mul.wide.u32 	%rd20, %r142, 4;
	add.s64 	%rd21, %rd1, %rd20;
	st.global.u32 	[%rd21], %r87;
	ld.global.u32 	%r88, [%rd7+28];
	mul.wide.u32 	%rd22, %r141, 4;
	add.s64 	%rd23, %rd1, %rd22;
	st.global.u32 	[%rd23], %r88;
	ld.global.u32 	%r89, [%rd7+32];
	mul.wide.u32 	%rd24, %r140, 4;
	add.s64 	%rd25, %rd1, %rd24;
	st.global.u32 	[%rd25], %r89;
	ld.global.u32 	%r90, [%rd7+36];
	mul.wide.u32 	%rd26, %r139, 4;
	add.s64 	%rd27, %rd1, %rd26;
	st.global.u32 	[%rd27], %r90;
	ld.global.u32 	%r91, [%rd7+40];
	mul.wide.u32 	%rd28, %r138, 4;
	add.s64 	%rd29, %rd1, %rd28;
	st.global.u32 	[%rd29], %r91;
	ld.global.u32 	%r92, [%rd7+44];
	mul.wide.u32 	%rd30, %r137, 4;
	add.s64 	%rd31, %rd1, %rd30;
	st.global.u32 	[%rd31], %r92;
	ld.global.u32 	%r93, [%rd7+48];
	mul.wide.u32 	%rd32, %r136, 4;
	add.s64 	%rd33, %rd1, %rd32;
	st.global.u32 	[%rd33], %r93;
	ld.global.u32 	%r94, [%rd7+52];
	mul.wide.u32 	%rd34, %r135, 4;
	add.s64 	%rd35, %rd1, %rd34;
	st.global.u32 	[%rd35], %r94;
	ld.global.u32 	%r95, [%rd7+56];
	mul.wide.u32 	%rd36, %r134, 4;
	add.s64 	%rd37, %rd1, %rd36;
	st.global.u32 	[%rd37], %r95;
	ld.global.u32 	%r96, [%rd7+60];
	mul.wide.u32 	%rd38, %r133, 4;
	add.s64 	%rd39, %rd1, %rd38;
	st.global.u32 	[%rd39], %r96;
	add.s32 	%r148, %r148, 16;
	add.s32 	%r147, %r147, %r7;
	add.s32 	%r146, %r146, %r7;
	add.s32 	%r145, %r145, %r7;
	add.s32 	%r144, %r144, %r7;
	add.s32 	%r143, %r143, %r7;
	add.s32 	%r142, %r142, %r7;
	add.s32 	%r141, %r141, %r7;
	add.s32 	%r140, %r140, %r7;
	add.s32 	%r139, %r139, %r7;
	add.s32 	%r138, %r138, %r7;
	add.s32 	%r137, %r137, %r7;
	add.s32 	%r136, %r136, %r7;
	add.s32 	%r135, %r135, %r7;
	add.s32 	%r134, %r134, %r7;
	add.s32 	%r133, %r133, %r7;
	add.s32 	%r132, %r132, %r7;
	add.s32 	%r131, %r131, 16;
	setp.ne.s32 	%p3, %r148, 0;
	mov.u32 	%r150, %r4;
	@%p3 bra 	$L__BB0_4;
$L__BB0_5:
	setp.eq.s32 	%p4, %r2, 0;
	@%p4 bra 	$L__BB0_15;
	add.s32 	%r97, %r2, -1;
	setp.lt.u32 	%p5, %r97, 7;
	@%p5 bra 	$L__BB0_8;
	add.s32 	%r98, %r150, %r18;
	mul.wide.u32 	%rd40, %r98, 4;
	add.s64 	%rd41, %rd2, %rd40;
	ld.global.u32 	%r99, [%rd41];
	mad.lo.s32 	%r100, %r150, %r78, %r130;
	mul.wide.u32 	%rd42, %r100, 4;
	add.s64 	%rd43, %rd1, %rd42;
	st.global.u32 	[%rd43], %r99;
	cvt.u64.u32 	%rd44, %r18;
	cvt.u64.u32 	%rd45, %r150;
	add.s64 	%rd46, %rd45, %rd44;
	shl.b64 	%rd47, %rd46, 2;
	add.s64 	%rd48, %rd2, %rd47;
	ld.global.u32 	%r101, [%rd48+4];
	add.s32 	%r102, %r100, %r78;
	mul.wide.u32 	%rd49, %r102, 4;
	add.s64 	%rd50, %rd1, %rd49;
	st.global.u32 	[%rd50], %r101;
	ld.global.u32 	%r103, [%rd48+8];
	add.s32 	%r104, %r102, %r78;
	mul.wide.u32 	%rd51, %r104, 4;
	add.s64 	%rd52, %rd1, %rd51;
	st.global.u32 	[%rd52], %r103;
	ld.global.u32 	%r105, [%rd48+12];
	add.s32 	%r106, %r104, %r78;
	mul.wide.u32 	%rd53, %r106, 4;
	add.s64 	%rd54, %rd1, %rd53;
	st.global.u32 	[%rd54], %r105;
	ld.global.u32 	%r107, [%rd48+16];
	add.s32 	%r108, %r106, %r78;
	mul.wide.u32 	%rd55, %r108, 4;
	add.s64 	%rd56, %rd1, %rd55;
	st.global.u32 	[%rd56], %r107;
	ld.global.u32 	%r109, [%rd48+20];
	add.s32 	%r110, %r108, %r78;
	mul.wide.u32 	%rd57, %r110, 4;
	add.s64 	%rd58, %rd1, %rd57;
	st.global.u32 	[%rd58], %r109;
	ld.global.u32 	%r111, [%rd48+24];
	add.s32 	%r112, %r110, %r78;
	mul.wide.u32 	%rd59, %r112, 4;
	add.s64 	%rd60, %rd1, %rd59;
	st.global.u32 	[%rd60], %r111;
	ld.global.u32 	%r113, [%rd48+28];
	add.s32 	%r114, %r112, %r78;
	mul.wide.u32 	%rd61, %r114, 4;
	add.s64 	%rd62, %rd1, %rd61;
	st.global.u32 	[%rd62], %r113;
	add.s32 	%r150, %r150, 8;
$L__BB0_8:
	setp.eq.s32 	%p6, %r3, 0;
	@%p6 bra 	$L__BB0_15;
	add.s32 	%r115, %r3, -1;
	setp.lt.u32 	%p7, %r115, 3;
	@%p7 bra 	$L__BB0_11;
	add.s32 	%r116, %r150, %r18;
	mul.wide.u32 	%rd63, %r116, 4;
	add.s64 	%rd64, %rd2, %rd63;
	ld.global.u32 	%r117, [%rd64];
	mad.lo.s32 	%r118, %r150, %r78, %r130;
	mul.wide.u32 	%rd65, %r118, 4;
	add.s64 	%rd66, %rd1, %rd65;
	st.global.u32 	[%rd66], %r117;
	cvt.u64.u32 	%rd67, %r18;
	cvt.u64.u32 	%rd68, %r150;
	add.s64 	%rd69, %rd68, %rd67;
	shl.b64 	%rd70, %rd69, 2;
	add.s64 	%rd71, %rd2, %rd70;
	ld.global.u32 	%r119, [%rd71+4];
	add.s32 	%r120, %r118, %r78;
	mul.wide.u32 	%rd72, %r120, 4;
	add.s64 	%rd73, %rd1, %rd72;
	st.global.u32 	[%rd73], %r119;
	ld.global.u32 	%r121, [%rd71+8];
	add.s32 	%r122, %r120, %r78;
	mul.wide.u32 	%rd74, %r122, 4;
	add.s64 	%rd75, %rd1, %rd74;
	st.global.u32 	[%rd75], %r121;
	ld.global.u32 	%r123, [%rd71+12];
	add.s32 	%r124, %r122, %r78;
	mul.wide.u32 	%rd76, %r124, 4;
	add.s64 	%rd77, %rd1, %rd76;
	st.global.u32 	[%rd77], %r123;
	add.s32 	%r150, %r150, 4;
$L__BB0_11:
	setp.eq.s32 	%p8, %r5, 0;
	@%p8 bra 	$L__BB0_15;
	setp.eq.s32 	%p9, %r5, 1;
	add.s32 	%r125, %r150, %r18;
	mul.wide.u32 	%rd78, %r125, 4;
	add.s64 	%rd79, %rd2, %rd78;
	ld.global.u32 	%r126, [%rd79];
	mad.lo.s32 	%r75, %r150, %r78, %r130;
	mul.wide.u32 	%rd80, %r75, 4;
	add.s64 	%rd81, %rd1, %rd80;
	st.global.u32 	[%rd81], %r126;
	@%p9 bra 	$L__BB0_15;
	setp.eq.s32 	%p10, %r5, 2;
	cvt.u64.u32 	%rd82, %r18;
	cvt.u64.u32 	%rd83, %r150;
	add.s64 	%rd84, %rd83, %rd82;
	shl.b64 	%rd85, %rd84, 2;
	add.s64 	%rd3, %rd2, %rd85;
	ld.global.u32 	%r127, [%rd3+4];
	add.s32 	%r76, %r75, %r78;
	mul.wide.u32 	%rd86, %r76, 4;
	add.s64 	%rd87, %rd1, %rd86;
	st.global.u32 	[%rd87], %r127;
	@%p10 bra 	$L__BB0_15;
	ld.global.u32 	%r128, [%rd3+8];
	add.s32 	%r129, %r76, %r78;
	mul.wide.u32 	%rd88, %r129, 4;
	add.s64 	%rd89, %rd1, %rd88;
	st.global.u32 	[%rd89], %r128;
$L__BB0_15:
	add.s32 	%r130, %r130, 1;
	setp.ne.s32 	%p11, %r130, %r78;
	@%p11 bra 	$L__BB0_2;
$L__BB0_16:
	ret;

}
	// .globl	_Z26transpose_parallel_per_rowPiS_i
.visible .entry _Z26transpose_parallel_per_rowPiS_i(
	.param .u64 .ptr .align 1 _Z26transpose_parallel_per_rowPiS_i_param_0,
	.param .u64 .ptr .align 1 _Z26transpose_parallel_per_rowPiS_i_param_1,
	.param .u32 _Z26transpose_parallel_per_rowPiS_i_param_2
)
{
	.reg .pred 	%p<10>;
	.reg .b32 	%r<142>;
	.reg .b64 	%rd<88>;

	ld.param.u64 	%rd10, [_Z26transpose_parallel_per_rowPiS_i_param_0];
	ld.param.u64 	%rd11, [_Z26transpose_parallel_per_rowPiS_i_param_1];
	ld.param.u32 	%r67, [_Z26transpose_parallel_per_rowPiS_i_param_2];
	cvta.to.global.u64 	%rd1, %rd11;
	cvta.to.global.u64 	%rd2, %rd10;
	mov.u32 	%r1, %tid.x;
	setp.lt.s32 	%p1, %r67, 1;
	@%p1 bra 	$L__BB1_13;
	mul.lo.s32 	%r2, %r67, %r1;
	add.s32 	%r69, %r67, -1;
	and.b32  	%r3, %r67, 15;
	setp.lt.u32 	%p2, %r69, 15;
	mov.b32 	%r139, 0;
	@%p2 bra 	$L__BB1_4;
	and.b32  	%r70, %r67, 2147483632;
	neg.s32 	%r137, %r70;
	add.s32 	%r135, %r1, %r67;
	shl.b32 	%r71, %r67, 1;
	add.s32 	%r134, %r1, %r71;
	mad.lo.s32 	%r133, %r67, 3, %r1;
	shl.b32 	%r72, %r67, 2;
	add.s32 	%r132, %r1, %r72;
	mad.lo.s32 	%r131, %r67, 5, %r1;
	mad.lo.s32 	%r130, %r67, 6, %r1;
	mad.lo.s32 	%r129, %r67, 7, %r1;
	shl.b32 	%r73, %r67, 3;
	add.s32 	%r128, %r1, %r73;
	mad.lo.s32 	%r127, %r67, 9, %r1;
	mad.lo.s32 	%r126, %r67, 10, %r1;
	mad.lo.s32 	%r125, %r67, 11, %r1;
	mad.lo.s32 	%r124, %r67, 12, %r1;
	mad.lo.s32 	%r123, %r67, 13, %r1;
	mad.lo.s32 	%r122, %r67, 14, %r1;
	mad.lo.s32 	%r121, %r67, 15, %r1;
	mov.u32 	%r120, %r1;
	mov.u32 	%r136, %r2;
$L__BB1_3:
	.pragma "nounroll";
	and.b32  	%r139, %r67, 2147483632;
	mul.wide.u32 	%rd12, %r120, 4;
	add.s64 	%rd13, %rd2, %rd12;
	ld.global.u32 	%r74, [%rd13];
	mul.wide.u32 	%rd14, %r136, 4;
	add.s64 	%rd15, %rd1, %rd14;
	st.global.u32 	[%rd15], %r74;
	mul.wide.u32 	%rd16, %r135, 4;
	add.s64 	%rd17, %rd2, %rd16;
	ld.global.u32 	%r75, [%rd17];
	st.global.u32 	[%rd15+4], %r75;
	mul.wide.u32 	%rd18, %r134, 4;
	add.s64 	%rd19, %rd2, %rd18;
	ld.global.u32 	%r76, [%rd19];
	st.global.u32 	[%rd15+8], %r76;
	mul.wide.u32 	%rd20, %r133, 4;
	add.s64 	%rd21, %rd2, %rd20;
	ld.global.u32 	%r77, [%rd21];
	st.global.u32 	[%rd15+12], %r77;
	mul.wide.u32 	%rd22, %r132, 4;
	add.s64 	%rd23, %rd2, %rd22;
	ld.global.u32 	%r78, [%rd23];
	st.global.u32 	[%rd15+16], %r78;
	mul.wide.u32 	%rd24, %r131, 4;
	add.s64 	%rd25, %rd2, %rd24;
	ld.global.u32 	%r79, [%rd25];
	st.global.u32 	[%rd15+20], %r79;
	mul.wide.u32 	%rd26, %r130, 4;
	add.s64 	%rd27, %rd2, %rd26;
	ld.global.u32 	%r80, [%rd27];
	st.global.u32 	[%rd15+24], %r80;
	mul.wide.u32 	%rd28, %r129, 4;
	add.s64 	%rd29, %rd2, %rd28;
	ld.global.u32 	%r81, [%rd29];
	st.global.u32 	[%rd15+28], %r81;
	mul.wide.u32 	%rd30, %r128, 4;
	add.s64 	%rd31, %rd2, %rd30;
	ld.global.u32 	%r82, [%rd31];
	st.global.u32 	[%rd15+32], %r82;
	mul.wide.u32 	%rd32, %r127, 4;
	add.s64 	%rd33, %rd2, %rd32;
	ld.global.u32 	%r83, [%rd33];
	st.global.u32 	[%rd15+36], %r83;
	mul.wide.u32 	%rd34, %r126, 4;
	add.s64 	%rd35, %rd2, %rd34;
	ld.global.u32 	%r84, [%rd35];
	st.global.u32 	[%rd15+40], %r84;
	mul.wide.u32 	%rd36, %r125, 4;
	add.s64 	%rd37, %rd2, %rd36;
	ld.global.u32 	%r85, [%rd37];
	st.global.u32 	[%rd15+44], %r85;
	mul.wide.u32 	%rd38, %r124, 4;
	add.s64 	%rd39, %rd2, %rd38;
	ld.global.u32 	%r86, [%rd39];
	st.global.u32 	[%rd15+48], %r86;
	mul.wide.u32 	%rd40, %r123, 4;
	add.s64 	%rd41, %rd2, %rd40;
	ld.global.u32 	%r87, [%rd41];
	st.global.u32 	[%rd15+52], %r87;
	mul.wide.u32 	%rd42, %r122, 4;
	add.s64 	%rd43, %rd2, %rd42;
	ld.global.u32 	%r88, [%rd43];
	st.global.u32 	[%rd15+56], %r88;
	mul.wide.u32 	%rd44, %r121, 4;
	add.s64 	%rd45, %rd2, %rd44;
	ld.global.u32 	%r89, [%rd45];
	st.global.u32 	[%rd15+60], %r89;
	add.s32 	%r137, %r137, 16;
	add.s32 	%r136, %r136, 16;
	shl.b32 	%r90, %r67, 4;
	add.s32 	%r135, %r135, %r90;
	add.s32 	%r134, %r134, %r90;
	add.s32 	%r133, %r133, %r90;
	add.s32 	%r132, %r132, %r90;
	add.s32 	%r131, %r131, %r90;
	add.s32 	%r130, %r130, %r90;
	add.s32 	%r129, %r129, %r90;
	add.s32 	%r128, %r128, %r90;
	add.s32 	%r127, %r127, %r90;
	add.s32 	%r126, %r126, %r90;
	add.s32 	%r125, %r125, %r90;
	add.s32 	%r124, %r124, %r90;
	add.s32 	%r123, %r123, %r90;
	add.s32 	%r122, %r122, %r90;
	add.s32 	%r121, %r121, %r90;
	add.s32 	%r120, %r120, %r90;
	setp.ne.s32 	%p3, %r137, 0;
	@%p3 bra 	$L__BB1_3;
$L__BB1_4:
	setp.eq.s32 	%p4, %r3, 0;
	@%p4 bra 	$L__BB1_13;
	and.b32  	%r58, %r67, 7;
	setp.lt.u32 	%p5, %r3, 8;
	@%p5 bra 	$L__BB1_7;
	mad.lo.s32 	%r91, %r139, %r67, %r1;
	mul.wide.u32 	%rd46, %r91, 4;
	add.s64 	%rd47, %rd2, %rd46;
	ld.global.u32 	%r92, [%rd47];
	add.s32 	%r93, %r139, %r2;
	mul.wide.u32 	%rd48, %r93, 4;
	add.s64 	%rd49, %rd1, %rd48;
	st.global.u32 	[%rd49], %r92;
	add.s32 	%r94, %r91, %r67;
	mul.wide.u32 	%rd50, %r94, 4;
	add.s64 	%rd51, %rd2, %rd50;
	ld.global.u32 	%r95, [%rd51];
	cvt.u64.u32 	%rd52, %r2;
	cvt.u64.u32 	%rd53, %r139;
	add.s64 	%rd54, %rd53, %rd52;
	shl.b64 	%rd55, %rd54, 2;
	add.s64 	%rd56, %rd1, %rd55;
	st.global.u32 	[%rd56+4], %r95;
	add.s32 	%r96, %r94, %r67;
	mul.wide.u32 	%rd57, %r96, 4;
	add.s64 	%rd58, %rd2, %rd57;
	ld.global.u32 	%r97, [%rd58];
	st.global.u32 	[%rd56+8], %r97;
	add.s32 	%r98, %r96, %r67;
	mul.wide.u32 	%rd59, %r98, 4;
	add.s64 	%rd60, %rd2, %rd59;
	ld.global.u32 	%r99, [%rd60];
	st.global.u32 	[%rd56+12], %r99;
	add.s32 	%r100, %r98, %r67;
	mul.wide.u32 	%rd61, %r100, 4;
	add.s64 	%rd62, %rd2, %rd61;
	ld.global.u32 	%r101, [%rd62];
	st.global.u32 	[%rd56+16], %r101;
	add.s32 	%r102, %r100, %r67;
	mul.wide.u32 	%rd63, %r102, 4;
	add.s64 	%rd64, %rd2, %rd63;
	ld.global.u32 	%r103, [%rd64];
	st.global.u32 	[%rd56+20], %r103;
	add.s32 	%r104, %r102, %r67;
	mul.wide.u32 	%rd65, %r104, 4;
	add.s64 	%rd66, %rd2, %rd65;
	ld.global.u32 	%r105, [%rd66];
	st.global.u32 	[%rd56+24], %r105;
	add.s32 	%r106, %r104, %r67;
	mul.wide.u32 	%rd67, %r106, 4;
	add.s64 	%rd68, %rd2, %rd67;
	ld.global.u32 	%r107, [%rd68];
	st.global.u32 	[%rd56+28], %r107;
	add.s32 	%r139, %r139, 8;
$L__BB1_7:
	setp.eq.s32 	%p6, %r58, 0;
	@%p6 bra 	$L__BB1_13;
	and.b32  	%r61, %r67, 3;
	setp.lt.u32 	%p7, %r58, 4;
	@%p7 bra 	$L__BB1_10;
	mad.lo.s32 	%r108, %r139, %r67, %r1;
	mul.wide.u32 	%rd69, %r108, 4;
	add.s64 	%rd70, %rd2, %rd69;
	ld.global.u32 	%r109, [%rd70];
	add.s32 	%r110, %r139, %r2;
	mul.wide.u32 	%rd71, %r110, 4;
	add.s64 	%rd72, %rd1, %rd71;
	st.global.u32 	[%rd72], %r109;
	add.s32 	%r111, %r108, %r67;
	mul.wide.u32 	%rd73, %r111, 4;
	add.s64 	%rd74, %rd2, %rd73;
	ld.global.u32 	%r112, [%rd74];
	cvt.u64.u32 	%rd75, %r2;
	cvt.u64.u32 	%rd76, %r139;
	add.s64 	%rd77, %rd76, %rd75;
	shl.b64 	%rd78, %rd77, 2;
	add.s64 	%rd79, %rd1, %rd78;
	st.global.u32 	[%rd79+4], %r112;
	add.s32 	%r113, %r111, %r67;
	mul.wide.u32 	%rd80, %r113, 4;
	add.s64 	%rd81, %rd2, %rd80;
	ld.global.u32 	%r114, [%rd81];
	st.global.u32 	[%rd79+8], %r114;
	add.s32 	%r115, %r113, %r67;
	mul.wide.u32 	%rd82, %r115, 4;
	add.s64 	%rd83, %rd2, %rd82;
	ld.global.u32 	%r116, [%rd83];
	st.global.u32 	[%rd79+12], %r116;
	add.s32 	%r139, %r139, 4;
$L__BB1_10:
	setp.eq.s32 	%p8, %r61, 0;
	@%p8 bra 	$L__BB1_13;
	add.s32 	%r117, %r139, %r2;
	mul.wide.u32 	%rd84, %r117, 4;
	add.s64 	%rd87, %rd1, %rd84;
	mad.lo.s32 	%r118, %r139, %r67, %r1;
	mul.wide.u32 	%rd85, %r118, 4;
	add.s64 	%rd86, %rd2, %rd85;
	mul.wide.u32 	%rd5, %r67, 4;
	neg.s32 	%r141, %r61;
$L__BB1_12:
	.pragma "nounroll";
	ld.global.u32 	%r119, [%rd86];
	st.global.u32 	[%rd87], %r119;
	add.s64 	%rd87, %rd87, 4;
	add.s64 	%rd86, %rd86, %rd5;
	add.s32 	%r141, %r141, 1;
	setp.ne.s32 	%p9, %r141, 0;
	@%p9 bra 	$L__BB1_12;
$L__BB1_13:
	ret;

}
	// .globl	_Z26transpose_element_parallelPiS_i
.visible .entry _Z26transpose_element_parallelPiS_i(
	.param .u64 .ptr .align 1 _Z26transpose_element_parallelPiS_i_param_0,
	.param .u64 .ptr .align 1 _Z26transpose_element_parallelPiS_i_param_1,
	.param .u32 _Z26transpose_element_parallelPiS_i_param_2
)
{
	.reg .b32 	%r<13>;
	.reg .b64 	%rd<9>;

	ld.param.u64 	%rd1, [_Z26transpose_element_parallelPiS_i_param_0];
	ld.param.u64 	%rd2, [_Z26transpose_element_parallelPiS_i_param_1];
	ld.param.u32 	%r1, [_Z26transpose_element_parallelPiS_i_param_2];
	cvta.to.global.u64 	%rd3, %rd2;
	cvta.to.global.u64 	%rd4, %rd1;
	mov.u32 	%r2, %tid.x;
	mov.u32 	%r3, %ntid.x;
	mov.u32 	%r4, %ctaid.x;
	mad.lo.s32 	%r5, %r3, %r4, %r2;
	mov.u32 	%r6, %tid.y;
	mov.u32 	%r7, %ntid.y;
	mov.u32 	%r8, %ctaid.y;
	mad.lo.s32 	%r9, %r7, %r8, %r6;
	mad.lo.s32 	%r10, %r1, %r9, %r5;
	mul.wide.s32 	%rd5, %r10, 4;
	add.s64 	%rd6, %rd4, %rd5;
	ld.global.u32 	%r11, [%rd6];
	mad.lo.s32 	%r12, %r1, %r5, %r9;
	mul.wide.s32 	%rd7, %r12, 4;
	add.s64 	%rd8, %rd3, %rd7;
	st.global.u32 	[%rd8], %r11;
	ret;

}


// ===== COMPILED SASS (sm_100) =====

	.target	sm_100

	.elftype	@"ET_EXEC"


//--------------------- .note.nv.tkinfo           --------------------------
	.section	.note.nv.tkinfo,"",@"SHT_NOTE"
	.sectionflags	@"SHF_NOTE_NV_TKINFO"
	.tkinfo
        /*0018*/ 	.word	0x00000002
        /*0030*/ 	.string	""
        /*0030*/ 	.string	"ptxas"
        /*0030*/ 	.string	"Cuda compilation tools, release 13.0, V13.0.88"
        /*0030*/ 	.string	"Build cuda_13.0.r13.0/compiler.36424714_0"
        /*0030*/ 	.string	"-arch sm_100 -m 64 "



//--------------------- .note.nv.cuinfo           --------------------------
	.section	.note.nv.cuinfo,"",@"SHT_NOTE"
	.sectionflags	@"SHF_NOTE_NV_CUINFO"
        /*0018*/ 	.short	0x0002
        /*001a*/ 	.short	0x0064
        /*001c*/ 	.short	0x0082
	.zero		2


//--------------------- .nv.info                  --------------------------
	.section	.nv.info,"",@"SHT_CUDA_INFO"
	.align	4


	//----- nvinfo : EIATTR_REGCOUNT
	.align		4
        /*0000*/ 	.byte	0x04, 0x2f
        /*0002*/ 	.short	(.L_1 - .L_0)
	.align		4
.L_0:
        /*0004*/ 	.word	index@(_Z16transpose_serialPiS_i)
        /*0008*/ 	.word	0x00000020


	//----- nvinfo : EIATTR_FRAME_SIZE
	.align		4
.L_1:
        /*000c*/ 	.byte	0x04, 0x11
        /*000e*/ 	.short	(.L_3 - .L_2)
	.align		4
.L_2:
        /*0010*/ 	.word	index@(_Z16transpose_serialPiS_i)
        /*0014*/ 	.word	0x00000000


	//----- nvinfo : EIATTR_REGCOUNT
	.align		4
.L_3:
        /*0018*/ 	.byte	0x04, 0x2f
        /*001a*/ 	.short	(.L_5 - .L_4)
	.align		4
.L_4:
        /*001c*/ 	.word	index@(_Z26transpose_parallel_per_rowPiS_i)
        /*0020*/ 	.word	0x00000028


	//----- nvinfo : EIATTR_FRAME_SIZE
	.align		4
.L_5:
        /*0024*/ 	.byte	0x04, 0x11
        /*0026*/ 	.short	(.L_7 - .L_6)
	.align		4
.L_6:
        /*0028*/ 	.word	index@(_Z26transpose_parallel_per_rowPiS_i)
        /*002c*/ 	.word	0x00000000


	//----- nvinfo : EIATTR_REGCOUNT
	.align		4
.L_7:
        /*0030*/ 	.byte	0x04, 0x2f
        /*0032*/ 	.short	(.L_9 - .L_8)
	.align		4
.L_8:
        /*0034*/ 	.word	index@(_Z26transpose_element_parallelPiS_i)
        /*0038*/ 	.word	0x0000000a


	//----- nvinfo : EIATTR_FRAME_SIZE
	.align		4
.L_9:
        /*003c*/ 	.byte	0x04, 0x11
        /*003e*/ 	.short	(.L_11 - .L_10)
	.align		4
.L_10:
        /*0040*/ 	.word	index@(_Z26transpose_element_parallelPiS_i)
        /*0044*/ 	.word	0x00000000


	//----- nvinfo : EIATTR_MIN_STACK_SIZE
	.align		4
.L_11:
        /*0048*/ 	.byte	0x04, 0x12
        /*004a*/ 	.short	(.L_13 - .L_12)
	.align		4
.L_12:
        /*004c*/ 	.word	index@(_Z26transpose_element_parallelPiS_i)
        /*0050*/ 	.word	0x00000000


	//----- nvinfo : EIATTR_MIN_STACK_SIZE
	.align		4
.L_13:
        /*0054*/ 	.byte	0x04, 0x12
        /*0056*/ 	.short	(.L_15 - .L_14)
	.align		4
.L_14:
        /*0058*/ 	.word	index@(_Z26transpose_parallel_per_rowPiS_i)
        /*005c*/ 	.word	0x00000000


	//----- nvinfo : EIATTR_MIN_STACK_SIZE
	.align		4
.L_15:
        /*0060*/ 	.byte	0x04, 0x12
        /*0062*/ 	.short	(.L_17 - .L_16)
	.align		4
.L_16:
        /*0064*/ 	.word	index@(_Z16transpose_serialPiS_i)
        /*0068*/ 	.word	0x00000000
.L_17:


//--------------------- .nv.compat                --------------------------
	.section	.nv.compat,"",@"SHT_CUDA_COMPAT_INFO"
	.align	4
        /*0000*/ 	.byte	0x02, 0x09, 0x00, 0x00, 0x02, 0x02, 0x01, 0x00, 0x02, 0x05, 0x05, 0x00, 0x03, 0x07, 0x01, 0x01
        /*0010*/ 	.byte	0x02, 0x03, 0x00, 0x00, 0x02, 0x06, 0x01, 0x00, 0x04, 0x0b, 0x08, 0x00, 0x09, 0x00, 0x00, 0x00
        /*0020*/ 	.byte	0x00, 0x00, 0x00, 0x00


//--------------------- .nv.info._Z26transpose_element_parallelPiS_i --------------------------
	.section	.nv.info._Z26transpose_element_parallelPiS_i,"",@"SHT_CUDA_INFO"
	.sectionflags	@""
	.align	4


	//----- nvinfo : EIATTR_CUDA_API_VERSION
	.align		4
        /*0000*/ 	.byte	0x04, 0x37
        /*0002*/ 	.short	(.L_19 - .L_18)
.L_18:
        /*0004*/ 	.word	0x00000082


	//----- nvinfo : EIATTR_KPARAM_INFO
	.align		4
.L_19:
        /*0008*/ 	.byte	0x04, 0x17
        /*000a*/ 	.short	(.L_21 - .L_20)
.L_20:
        /*000c*/ 	.word	0x00000000
        /*0010*/ 	.short	0x0002
        /*0012*/ 	.short	0x0010
        /*0014*/ 	.byte	0x00, 0xf0, 0x11, 0x00


	//----- nvinfo : EIATTR_KPARAM_INFO
	.align		4
.L_21:
        /*0018*/ 	.byte	0x04, 0x17
        /*001a*/ 	.short	(.L_23 - .L_22)
.L_22:
        /*001c*/ 	.word	0x00000000
        /*0020*/ 	.short	0x0001
        /*0022*/ 	.short	0x0008
        /*0024*/ 	.byte	0x00, 0xf5, 0x21, 0x00


	//----- nvinfo : EIATTR_KPARAM_INFO
	.align		4
.L_23:
        /*0028*/ 	.byte	0x04, 0x17
        /*002a*/ 	.short	(.L_25 - .L_24)
.L_24:
        /*002c*/ 	.word	0x00000000
        /*0030*/ 	.short	0x0000
        /*0032*/ 	.short	0x0000
        /*0034*/ 	.byte	0x00, 0xf5, 0x21, 0x00


	//----- nvinfo : EIATTR_SPARSE_MMA_MASK
	.align		4
.L_25:
        /*0038*/ 	.byte	0x03, 0x50
        /*003a*/ 	.short	0x0000


	//----- nvinfo : EIATTR_MAXREG_COUNT
	.align		4
        /*003c*/ 	.byte	0x03, 0x1b
        /*003e*/ 	.short	0x00ff


	//----- nvinfo : EIATTR_MERCURY_ISA_VERSION
	.align		4
        /*0040*/ 	.byte	0x03, 0x5f
        /*0042*/ 	.short	0x0101


	//----- nvinfo : EIATTR_VRC_CTA_INIT_COUNT
	.align		4
        /*0044*/ 	.byte	0x02, 0x4a
	.zero		1
	.zero		1


	//----- nvinfo : EIATTR_EXIT_INSTR_OFFSETS
	.align		4
        /*0048*/ 	.byte	0x04, 0x1c
        /*004a*/ 	.short	(.L_27 - .L_26)


	//   ....[0]....
.L_26:
        /*004c*/ 	.word	0x00000130


	//----- nvinfo : EIATTR_CBANK_PARAM_SIZE
	.align		4
.L_27:
        /*0050*/ 	.byte	0x03, 0x19
        /*0052*/ 	.short	0x0014


	//----- nvinfo : EIATTR_PARAM_CBANK
	.align		4
        /*0054*/ 	.byte	0x04, 0x0a
        /*0056*/ 	.short	(.L_29 - .L_28)
	.align		4
.L_28:
        /*0058*/ 	.word	index@(.nv.constant0._Z26transpose_element_parallelPiS_i)
        /*005c*/ 	.short	0x0380
        /*005e*/ 	.short	0x0014


	//----- nvinfo : EIATTR_SW_WAR
	.align		4
.L_29:
        /*0060*/ 	.byte	0x04, 0x36
        /*0062*/ 	.short	(.L_31 - .L_30)
.L_30:
        /*0064*/ 	.word	0x00000008
.L_31:


//--------------------- .nv.info._Z26transpose_parallel_per_rowPiS_i --------------------------
	.section	.nv.info._Z26transpose_parallel_per_rowPiS_i,"",@"SHT_CUDA_INFO"
	.sectionflags	@""
	.align	4


	//----- nvinfo : EIATTR_CUDA_API_VERSION
	.align		4
        /*0000*/ 	.byte	0x04, 0x37
        /*0002*/ 	.short	(.L_33 - .L_32)
.L_32:
        /*0004*/ 	.word	0x00000082


	//----- nvinfo : EIATTR_KPARAM_INFO
	.align		4
.L_33:
        /*0008*/ 	.byte	0x04, 0x17
        /*000a*/ 	.short	(.L_35 - .L_34)
.L_34:
        /*000c*/ 	.word	0x00000000
        /*0010*/ 	.short	0x0002
        /*0012*/ 	.short	0x0010
        /*0014*/ 	.byte	0x00, 0xf0, 0x11, 0x00


	//----- nvinfo : EIATTR_KPARAM_INFO
	.align		4
.L_35:
        /*0018*/ 	.byte	0x04, 0x17
        /*001a*/ 	.short	(.L_37 - .L_36)
.L_36:
        /*001c*/ 	.word	0x00000000
        /*0020*/ 	.short	0x0001
        /*0022*/ 	.short	0x0008
        /*0024*/ 	.byte	0x00, 0xf5, 0x21, 0x00


	//----- nvinfo : EIATTR_KPARAM_INFO
	.align		4
.L_37:
        /*0028*/ 	.byte	0x04, 0x17
        /*002a*/ 	.short	(.L_39 - .L_38)
.L_38:
        /*002c*/ 	.word	0x00000000
        /*0030*/ 	.short	0x0000
        /*0032*/ 	.short	0x0000
        /*0034*/ 	.byte	0x00, 0xf5, 0x21, 0x00


	//----- nvinfo : EIATTR_SPARSE_MMA_MASK
	.align		4
.L_39:
        /*0038*/ 	.byte	0x03, 0x50
        /*003a*/ 	.short	0x0000


	//----- nvinfo : EIATTR_MAXREG_COUNT
	.align		4
        /*003c*/ 	.byte	0x03, 0x1b
        /*003e*/ 	.short	0x00ff


	//----- nvinfo : EIATTR_MERCURY_ISA_VERSION
	.align		4
        /*0040*/ 	.byte	0x03, 0x5f
        /*0042*/ 	.short	0x0101


	//----- nvinfo : EIATTR_VRC_CTA_INIT_COUNT
	.align		4
        /*0044*/ 	.byte	0x02, 0x4a
	.zero		1
	.zero		1


	//----- nvinfo : EIATTR_EXIT_INSTR_OFFSETS
	.align		4
        /*0048*/ 	.byte	0x04, 0x1c
        /*004a*/ 	.short	(.L_41 - .L_40)


	//   ....[0]....
.L_40:
        /*004c*/ 	.word	0x00000030


	//   ....[1]....
        /*0050*/ 	.word	0x00000670


	//   ....[2]....
        /*0054*/ 	.word	0x00000960


	//   ....[3]....
        /*0058*/ 	.word	0x00000b50


	//   ....[4]....
        /*005c*/ 	.word	0x00000c90


	//----- nvinfo : EIATTR_CBANK_PARAM_SIZE
	.align		4
.L_41:
        /*0060*/ 	.byte	0x03, 0x19
        /*0062*/ 	.short	0x0014


	//----- nvinfo : EIATTR_PARAM_CBANK
	.align		4
        /*0064*/ 	.byte	0x04, 0x0a
        /*0066*/ 	.short	(.L_43 - .L_42)
	.align		4
.L_42:
        /*0068*/ 	.word	index@(.nv.constant0._Z26transpose_parallel_per_rowPiS_i)
        /*006c*/ 	.short	0x0380
        /*006e*/ 	.short	0x0014


	//----- nvinfo : EIATTR_SW_WAR
	.align		4
.L_43:
        /*0070*/ 	.byte	0x04, 0x36
        /*0072*/ 	.short	(.L_45 - .L_44)
.L_44:
        /*0074*/ 	.word	0x00000008
.L_45:


//--------------------- .nv.info._Z16transpose_serialPiS_i --------------------------
	.section	.nv.info._Z16transpose_serialPiS_i,"",@"SHT_CUDA_INFO"
	.sectionflags	@""
	.align	4


	//----- nvinfo : EIATTR_CUDA_API_VERSION
	.align		4
        /*0000*/ 	.byte	0x04, 0x37
        /*0002*/ 	.short	(.L_47 - .L_46)
.L_46:
        /*0004*/ 	.word	0x00000082


	//----- nvinfo : EIATTR_KPARAM_INFO
	.align		4
.L_47:
        /*0008*/ 	.byte	0x04, 0x17
        /*000a*/ 	.short	(.L_49 - .L_48)
.L_48:
        /*000c*/ 	.word	0x00000000
        /*0010*/ 	.short	0x0002
        /*0012*/ 	.short	0x0010
        /*0014*/ 	.byte	0x00, 0xf0, 0x11, 0x00


	//----- nvinfo : EIATTR_KPARAM_INFO
	.align		4
.L_49:
        /*0018*/ 	.byte	0x04, 0x17
        /*001a*/ 	.short	(.L_51 - .L_50)
.L_50:
        /*001c*/ 	.word	0x00000000
        /*0020*/ 	.short	0x0001
        /*0022*/ 	.short	0x0008
        /*0024*/ 	.byte	0x00, 0xf5, 0x21, 0x00


	//----- nvinfo : EIATTR_KPARAM_INFO
	.align		4
.L_51:
        /*0028*/ 	.byte	0x04, 0x17
        /*002a*/ 	.short	(.L_53 - .L_52)
.L_52:
        /*002c*/ 	.word	0x00000000
        /*0030*/ 	.short	0x0000
        /*0032*/ 	.short	0x0000
        /*0034*/ 	.byte	0x00, 0xf5, 0x21, 0x00


	//----- nvinfo : EIATTR_SPARSE_MMA_MASK
	.align		4
.L_53:
        /*0038*/ 	.byte	0x03, 0x50
        /*003a*/ 	.short	0x0000


	//----- nvinfo : EIATTR_MAXREG_COUNT
	.align		4
        /*003c*/ 	.byte	0x03, 0x1b
        /*003e*/ 	.short	0x00ff


	//----- nvinfo : EIATTR_MERCURY_ISA_VERSION
	.align		4
        /*0040*/ 	.byte	0x03, 0x5f
        /*0042*/ 	.short	0x0101


	//----- nvinfo : EIATTR_VRC_CTA_INIT_COUNT
	.align		4
        /*0044*/ 	.byte	0x02, 0x4a
	.zero		1
	.zero		1


	//----- nvinfo : EIATTR_EXIT_INSTR_OFFSETS
	.align		4
        /*0048*/ 	.byte	0x04, 0x1c
        /*004a*/ 	.short	(.L_55 - .L_54)


	//   ....[0]....
.L_54:
        /*004c*/ 	.word	0x00000030


	//   ....[1]....
        /*0050*/ 	.word	0x00000d70


	//----- nvinfo : EIATTR_CBANK_PARAM_SIZE
	.align		4
.L_55:
        /*0054*/ 	.byte	0x03, 0x19
        /*0056*/ 	.short	0x0014


	//----- nvinfo : EIATTR_PARAM_CBANK
	.align		4
        /*0058*/ 	.byte	0x04, 0x0a
        /*005a*/ 	.short	(.L_57 - .L_56)
	.align		4
.L_56:
        /*005c*/ 	.word	index@(.nv.constant0._Z16transpose_serialPiS_i)
        /*0060*/ 	.short	0x0380
        /*0062*/ 	.short	0x0014


	//----- nvinfo : EIATTR_SW_WAR
	.align		4
.L_57:
        /*0064*/ 	.byte	0x04, 0x36
        /*0066*/ 	.short	(.L_59 - .L_58)
.L_58:
        /*0068*/ 	.word	0x00000008
.L_59:


//--------------------- .nv.callgraph             --------------------------
	.section	.nv.callgraph,"",@"SHT_CUDA_CALLGRAPH"
	.align	4
	.sectionentsize	8
	.align		4
        /*0000*/ 	.word	0x00000000
	.align		4
        /*0004*/ 	.word	0xffffffff
	.align		4
        /*0008*/ 	.word	0x00000000
	.align		4
        /*000c*/ 	.word	0xfffffffe
	.align		4
        /*0010*/ 	.word	0x00000000
	.align		4
        /*0014*/ 	.word	0xfffffffd
	.align		4
        /*0018*/ 	.word	0x00000000
	.align		4
        /*001c*/ 	.word	0xfffffffc


//--------------------- .text._Z26transpose_element_parallelPiS_i --------------------------
	.section	.text._Z26transpose_element_parallelPiS_i,"ax",@progbits
	.align	128
        .global         _Z26transpose_element_parallelPiS_i
        .type           _Z26transpose_element_parallelPiS_i,@function
        .size           _Z26transpose_element_parallelPiS_i,(.L_x_14 - _Z26transpose_element_parallelPiS_i)
        .other          _Z26transpose_element_parallelPiS_i,@"STO_CUDA_ENTRY STV_DEFAULT"
_Z26transpose_element_parallelPiS_i:
.text._Z26transpose_element_parallelPiS_i:
[----:B------:R-:W-:Y:S01]  /*0000*/  LDC R1, c[0x0][0x37c] ;  /* 0x0000df00ff017b82 */ /* 0x000fe20000000800 */
[----:B------:R-:W0:Y:S01]  /*0010*/  S2R R0, SR_TID.X ;  /* 0x0000000000007919 */ /* 0x000e220000002100 */
[----:B------:R-:W0:Y:S06]  /*0020*/  LDCU UR6, c[0x0][0x360] ;  /* 0x00006c00ff0677ac */ /* 0x000e2c0008000800 */
[----:B------:R-:W1:Y:S01]  /*0030*/  LDC.64 R2, c[0x0][0x380] ;  /* 0x0000e000ff027b82 */ /* 0x000e620000000a00 */
[----:B------:R-:W0:Y:S01]  /*0040*/  S2R R5, SR_CTAID.X ;  /* 0x0000000000057919 */ /* 0x000e220000002500 */
[----:B------:R-:W2:Y:S01]  /*0050*/  LDCU UR7, c[0x0][0x364] ;  /* 0x00006c80ff0777ac */ /* 0x000ea20008000800 */
[----:B------:R-:W2:Y:S01]  /*0060*/  S2R R7, SR_TID.Y ;  /* 0x0000000000077919 */ /* 0x000ea20000002200 */
[----:B------:R-:W3:Y:S01]  /*0070*/  LDCU UR8, c[0x0][0x390] ;  /* 0x00007200ff0877ac */ /* 0x000ee20008000800 */
[----:B------:R-:W2:Y:S01]  /*0080*/  S2R R4, SR_CTAID.Y ;  /* 0x0000000000047919 */ /* 0x000ea20000002600 */
[----:B------:R-:W4:Y:S01]  /*0090*/  LDCU.64 UR4, c[0x0][0x358] ;  /* 0x00006b00ff0477ac */ /* 0x000f220008000a00 */
[----:B0-----:R-:W-:-:S02]  /*00a0*/  IMAD R0, R5, UR6, R0 ;  /* 0x0000000605007c24 */ /* 0x001fc4000f8e0200 */
[----:B--2---:R-:W-:-:S04]  /*00b0*/  IMAD R7, R4, UR7, R7 ;  /* 0x0000000704077c24 */ /* 0x004fc8000f8e0207 */
[----:B---3--:R-:W-:-:S04]  /*00c0*/  IMAD R5, R7, UR8, R0 ;  /* 0x0000000807057c24 */ /* 0x008fc8000f8e0200 */
[----:B-1----:R-:W-:Y:S02]  /*00d0*/  IMAD.WIDE R2, R5, 0x4, R2 ;  /* 0x0000000405027825 */ /* 0x002fe400078e0202 */
[----:B------:R-:W0:Y:S04]  /*00e0*/  LDC.64 R4, c[0x0][0x388] ;  /* 0x0000e200ff047b82 */ /* 0x000e280000000a00 */
[----:B----4-:R-:W2:Y:S01]  /*00f0*/  LDG.E R3, desc[UR4][R2.64] ;  /* 0x0000000402037981 */ /* 0x010ea2000c1e1900 */
[----:B------:R-:W-:-:S04]  /*0100*/  IMAD R7, R0, UR8, R7 ;  /* 0x0000000800077c24 */ /* 0x000fc8000f8e0207 */
[----:B0-----:R-:W-:-:S05]  /*0110*/  IMAD.WIDE R4, R7, 0x4, R4 ;  /* 0x0000000407047825 */ /* 0x001fca00078e0204 */
[----:B--2---:R-:W-:Y:S01]  /*0120*/  STG.E desc[UR4][R4.64], R3 ;  /* 0x0000000304007986 */ /* 0x004fe2000c101904 */
[----:B------:R-:W-:Y:S05]  /*0130*/  EXIT ;  /* 0x000000000000794d */ /* 0x000fea0003800000 */
.L_x_0:
[----:B------:R-:W-:-:S00]  /*0140*/  BRA `(.L_x_0) ;  /* 0xfffffffc00fc7947 */ /* 0x000fc0000383ffff */
[----:B------:R-:W-:-:S00]  /*0150*/  NOP ;  /* 0x0000000000007918 */ /* 0x000fc00000000000 */
        /* <DEDUP_REMOVED lines=10> */
.L_x_14:


//--------------------- .text._Z26transpose_parallel_per_rowPiS_i --------------------------
	.section	.text._Z26transpose_parallel_per_rowPiS_i,"ax",@progbits
	.align	128
        .global         _Z26transpose_parallel_per_rowPiS_i
        .type           _Z26transpose_parallel_per_rowPiS_i,@function
        .size           _Z26transpose_parallel_per_rowPiS_i,(.L_x_15 - _Z26transpose_parallel_per_rowPiS_i)
        .other          _Z26transpose_parallel_per_rowPiS_i,@"STO_CUDA_ENTRY STV_DEFAULT"
_Z26transpose_parallel_per_rowPiS_i:
.text._Z26transpose_parallel_per_rowPiS_i:
[----:B------:R-:W-:Y:S08]  /*0000*/  LDC R1, c[0x0][0x37c] ;  /* 0x0000df00ff017b82 */ /* 0x000ff00000000800 */
[----:B------:R-:W0:Y:S02]  /*0010*/  LDC R0, c[0x0][0x390] ;  /* 0x0000e400ff007b82 */ /* 0x000e240000000800 */
[----:B0-----:R-:W-:-:S13]  /*0020*/  ISETP.GE.AND P0, PT, R0, 0x1, PT ;  /* 0x000000010000780c */ /* 0x001fda0003f06270 */
[----:B------:R-:W-:Y:S05]  /*0030*/  @!P0 EXIT ;  /* 0x000000000000894d */ /* 0x000fea0003800000 */
[----:B------:R-:W0:Y:S01]  /*0040*/  S2R R3, SR_TID.X ;  /* 0x0000000000037919 */ /* 0x000e220000002100 */
[----:B------:R-:W-:Y:S01]  /*0050*/  IADD3 R2, PT, PT, R0, -0x1, RZ ;  /* 0xffffffff00027810 */ /* 0x000fe20007ffe0ff */
[----:B------:R-:W1:Y:S01]  /*0060*/  LDCU.64 UR4, c[0x0][0x358] ;  /* 0x00006b00ff0477ac */ /* 0x000e620008000a00 */
[----:B------:R-:W-:Y:S02]  /*0070*/  HFMA2 R5, -RZ, RZ, 0, 0 ;  /* 0x00000000ff057431 */ /* 0x000fe400000001ff */
[----:B------:R-:W-:Y:S02]  /*0080*/  ISETP.GE.U32.AND P0, PT, R2, 0xf, PT ;  /* 0x0000000f0200780c */ /* 0x000fe40003f06070 */
[----:B------:R-:W-:Y:S01]  /*0090*/  LOP3.LUT R2, R0, 0xf, RZ, 0xc0, !PT ;  /* 0x0000000f00027812 */ /* 0x000fe200078ec0ff */
[----:B0-----:R-:W-:-:S10]  /*00a0*/  IMAD R4, R3, R0, RZ ;  /* 0x0000000003047224 */ /* 0x001fd400078e02ff */
[----:B-1----:R-:W-:Y:S05]  /*00b0*/  @!P0 BRA `(.L_x_1) ;  /* 0x0000000400688947 */ /* 0x002fea0003800000 */
[C---:B------:R-:W-:Y:S01]  /*00c0*/  LOP3.LUT R5, R0.reuse, 0x7ffffff0, RZ, 0xc0, !PT ;  /* 0x7ffffff000057812 */ /* 0x040fe200078ec0ff */
[C-C-:B------:R-:W-:Y:S01]  /*00d0*/  IMAD R7, R0.reuse, 0x2, R3.reuse ;  /* 0x0000000200077824 */ /* 0x140fe200078e0203 */
[----:B------:R-:W-:Y:S01]  /*00e0*/  IADD3 R18, PT, PT, R3, R0, RZ ;  /* 0x0000000003127210 */ /* 0x000fe20007ffe0ff */
[C-C-:B------:R-:W-:Y:S01]  /*00f0*/  IMAD R9, R0.reuse, 0x3, R3.reuse ;  /* 0x0000000300097824 */ /* 0x140fe200078e0203 */
[CC--:B------:R-:W-:Y:S01]  /*0100*/  LEA R11, R0.reuse, R3.reuse, 0x2 ;  /* 0x00000003000b7211 */ /* 0x0c0fe200078e10ff */
[C-C-:B------:R-:W-:Y:S01]  /*0110*/  IMAD R13, R0.reuse, 0x5, R3.reuse ;  /* 0x00000005000d7824 */ /* 0x140fe200078e0203 */
[CC--:B------:R-:W-:Y:S01]  /*0120*/  LEA R19, R0.reuse, R3.reuse, 0x3 ;  /* 0x0000000300137211 */ /* 0x0c0fe200078e18ff */
[C-C-:B------:R-:W-:Y:S01]  /*0130*/  IMAD R15, R0.reuse, 0x6, R3.reuse ;  /* 0x00000006000f7824 */ /* 0x140fe200078e0203 */
[----:B------:R-:W-:Y:S01]  /*0140*/  MOV R14, R3 ;  /* 0x00000003000e7202 */ /* 0x000fe20000000f00 */
[C-C-:B------:R-:W-:Y:S01]  /*0150*/  IMAD R17, R0.reuse, 0x7, R3.reuse ;  /* 0x0000000700117824 */ /* 0x140fe200078e0203 */
[----:B------:R-:W-:Y:S01]  /*0160*/  IADD3 R20, PT, PT, -R5, RZ, RZ ;  /* 0x000000ff05147210 */ /* 0x000fe20007ffe1ff */
[----:B------:R-:W-:-:S02]  /*0170*/  IMAD R21, R0, 0x9, R3 ;  /* 0x0000000900157824 */ /* 0x000fc400078e0203 */
[C-C-:B------:R-:W-:Y:S02]  /*0180*/  IMAD R23, R0.reuse, 0xa, R3.reuse ;  /* 0x0000000a00177824 */ /* 0x140fe400078e0203 */
[C-C-:B------:R-:W-:Y:S02]  /*0190*/  IMAD R25, R0.reuse, 0xb, R3.reuse ;  /* 0x0000000b00197824 */ /* 0x140fe400078e0203 */
[C-C-:B------:R-:W-:Y:S02]  /*01a0*/  IMAD R6, R0.reuse, 0xc, R3.reuse ;  /* 0x0000000c00067824 */ /* 0x140fe400078e0203 */
[C-C-:B------:R-:W-:Y:S02]  /*01b0*/  IMAD R8, R0.reuse, 0xd, R3.reuse ;  /* 0x0000000d00087824 */ /* 0x140fe400078e0203 */
[C-C-:B------:R-:W-:Y:S02]  /*01c0*/  IMAD R10, R0.reuse, 0xe, R3.reuse ;  /* 0x0000000e000a7824 */ /* 0x140fe400078e0203 */
[----:B------:R-:W-:-:S02]  /*01d0*/  IMAD R12, R0, 0xf, R3 ;  /* 0x0000000f000c7824 */ /* 0x000fc400078e0203 */
[----:B------:R-:W-:-:S07]  /*01e0*/  IMAD.MOV.U32 R16, RZ, RZ, R4 ;  /* 0x000000ffff107224 */ /* 0x000fce00078e0004 */
.L_x_2:
[----:B----4-:R-:W0:Y:S08]  /*01f0*/  LDC.64 R28, c[0x0][0x380] ;  /* 0x0000e000ff1c7b82 */ /* 0x010e300000000a00 */
[----:B------:R-:W1:Y:S01]  /*0200*/  LDC.64 R26, c[0x0][0x388] ;  /* 0x0000e200ff1a7b82 */ /* 0x000e620000000a00 */
[----:B0-----:R-:W-:-:S05]  /*0210*/  IMAD.WIDE.U32 R30, R14, 0x4, R28 ;  /* 0x000000040e1e7825 */ /* 0x001fca00078e001c */
[----:B------:R-:W2:Y:S01]  /*0220*/  LDG.E R22, desc[UR4][R30.64] ;  /* 0x000000041e167981 */ /* 0x000ea2000c1e1900 */
[----:B------:R-:W-:-:S04]  /*0230*/  IMAD.WIDE.U32 R32, R18, 0x4, R28 ;  /* 0x0000000412207825 */ /* 0x000fc800078e001c */
[----:B-1----:R-:W-:-:S05]  /*0240*/  IMAD.WIDE.U32 R26, R16, 0x4, R26 ;  /* 0x00000004101a7825 */ /* 0x002fca00078e001a */
[----:B--2---:R0:W-:Y:S04]  /*0250*/  STG.E desc[UR4][R26.64], R22 ;  /* 0x000000161a007986 */ /* 0x0041e8000c101904 */
[----:B------:R-:W2:Y:S01]  /*0260*/  LDG.E R33, desc[UR4][R32.64] ;  /* 0x0000000420217981 */ /* 0x000ea2000c1e1900 */
[----:B------:R-:W-:-:S03]  /*0270*/  IMAD.WIDE.U32 R34, R7, 0x4, R28 ;  /* 0x0000000407227825 */ /* 0x000fc600078e001c */
[----:B--2---:R1:W-:Y:S04]  /*0280*/  STG.E desc[UR4][R26.64+0x4], R33 ;  /* 0x000004211a007986 */ /* 0x0043e8000c101904 */
[----:B------:R-:W2:Y:S01]  /*0290*/  LDG.E R35, desc[UR4][R34.64] ;  /* 0x0000000422237981 */ /* 0x000ea2000c1e1900 */
[----:B------:R-:W-:-:S03]  /*02a0*/  IMAD.WIDE.U32 R36, R9, 0x4, R28 ;  /* 0x0000000409247825 */ /* 0x000fc600078e001c */
[----:B--2---:R2:W-:Y:S04]  /*02b0*/  STG.E desc[UR4][R26.64+0x8], R35 ;  /* 0x000008231a007986 */ /* 0x0045e8000c101904 */
[----:B------:R-:W3:Y:S01]  /*02c0*/  LDG.E R37, desc[UR4][R36.64] ;  /* 0x0000000424257981 */ /* 0x000ee2000c1e1900 */
[----:B------:R-:W-:-:S03]  /*02d0*/  IMAD.WIDE.U32 R30, R11, 0x4, R28 ;  /* 0x000000040b1e7825 */ /* 0x000fc600078e001c */
[----:B---3--:R3:W-:Y:S04]  /*02e0*/  STG.E desc[UR4][R26.64+0xc], R37 ;  /* 0x00000c251a007986 */ /* 0x0087e8000c101904 */
[----:B------:R4:W5:Y:S02]  /*02f0*/  LDG.E R24, desc[UR4][R30.64] ;  /* 0x000000041e187981 */ /* 0x000964000c1e1900 */
[--C-:B----4-:R-:W-:Y:S02]  /*0300*/  IMAD.WIDE.U32 R30, R13, 0x4, R28.reuse ;  /* 0x000000040d1e7825 */ /* 0x110fe400078e001c */
[----:B-----5:R4:W-:Y:S04]  /*0310*/  STG.E desc[UR4][R26.64+0x10], R24 ;  /* 0x000010181a007986 */ /* 0x0209e8000c101904 */
[----:B0-----:R-:W5:Y:S01]  /*0320*/  LDG.E R22, desc[UR4][R30.64] ;  /* 0x000000041e167981 */ /* 0x001f62000c1e1900 */
[----:B-1----:R-:W-:-:S03]  /*0330*/  IMAD.WIDE.U32 R32, R15, 0x4, R28 ;  /* 0x000000040f207825 */ /* 0x002fc600078e001c */
[----:B-----5:R0:W-:Y:S04]  /*0340*/  STG.E desc[UR4][R26.64+0x14], R22 ;  /* 0x000014161a007986 */ /* 0x0201e8000c101904 */
[----:B------:R-:W5:Y:S01]  /*0350*/  LDG.E R33, desc[UR4][R32.64] ;  /* 0x0000000420217981 */ /* 0x000f62000c1e1900 */
[----:B--2---:R-:W-:-:S03]  /*0360*/  IMAD.WIDE.U32 R34, R17, 0x4, R28 ;  /* 0x0000000411227825 */ /* 0x004fc600078e001c */
[----:B-----5:R1:W-:Y:S04]  /*0370*/  STG.E desc[UR4][R26.64+0x18], R33 ;  /* 0x000018211a007986 */ /* 0x0203e8000c101904 */
[----:B------:R-:W2:Y:S01]  /*0380*/  LDG.E R35, desc[UR4][R34.64] ;  /* 0x0000000422237981 */ /* 0x000ea2000c1e1900 */
[----:B---3--:R-:W-:-:S03]  /*0390*/  IMAD.WIDE.U32 R36, R19, 0x4, R28 ;  /* 0x0000000413247825 */ /* 0x008fc600078e001c */
[----:B--2---:R2:W-:Y:S04]  /*03a0*/  STG.E desc[UR4][R26.64+0x1c], R35 ;  /* 0x00001c231a007986 */ /* 0x0045e8000c101904 */
[----:B------:R-:W3:Y:S01]  /*03b0*/  LDG.E R37, desc[UR4][R36.64] ;  /* 0x0000000424257981 */ /* 0x000ee2000c1e1900 */
[----:B------:R-:W-:-:S03]  /*03c0*/  IMAD.WIDE.U32 R30, R21, 0x4, R28 ;  /* 0x00000004151e7825 */ /* 0x000fc600078e001c */
[----:B---3--:R3:W-:Y:S04]  /*03d0*/  STG.E desc[UR4][R26.64+0x20], R37 ;  /* 0x000020251a007986 */ /* 0x0087e8000c101904 */
[----:B----4-:R4:W5:Y:S02]  /*03e0*/  LDG.E R24, desc[UR4][R30.64] ;  /* 0x000000041e187981 */ /* 0x010964000c1e1900 */
        /* <DEDUP_REMOVED lines=11> */
[----:B------:R-:W2:Y:S01]  /*04a0*/  LDG.E R37, desc[UR4][R36.64] ;  /* 0x0000000424257981 */ /* 0x000ea2000c1e1900 */
[----:B------:R-:W-:-:S03]  /*04b0*/  IMAD.WIDE.U32 R30, R10, 0x4, R28 ;  /* 0x000000040a1e7825 */ /* 0x000fc600078e001c */
[----:B--2---:R4:W-:Y:S04]  /*04c0*/  STG.E desc[UR4][R26.64+0x34], R37 ;  /* 0x000034251a007986 */ /* 0x0049e8000c101904 */
[----:B------:R-:W2:Y:S01]  /*04d0*/  LDG.E R31, desc[UR4][R30.64] ;  /* 0x000000041e1f7981 */ /* 0x000ea2000c1e1900 */
[----:B------:R-:W-:Y:S01]  /*04e0*/  IMAD.WIDE.U32 R28, R12, 0x4, R28 ;  /* 0x000000040c1c7825 */ /* 0x000fe200078e001c */
[----:B------:R-:W-:-:S04]  /*04f0*/  IADD3 R20, PT, PT, R20, 0x10, RZ ;  /* 0x0000001014147810 */ /* 0x000fc80007ffe0ff */
[----:B------:R-:W-:Y:S01]  /*0500*/  ISETP.NE.AND P0, PT, R20, RZ, PT ;  /* 0x000000ff1400720c */ /* 0x000fe20003f05270 */
[----:B--2---:R4:W-:Y:S04]  /*0510*/  STG.E desc[UR4][R26.64+0x38], R31 ;  /* 0x0000381f1a007986 */ /* 0x0049e8000c101904 */
[----:B------:R-:W2:Y:S01]  /*0520*/  LDG.E R29, desc[UR4][R28.64] ;  /* 0x000000041c1d7981 */ /* 0x000ea2000c1e1900 */
[C---:B------:R-:W-:Y:S01]  /*0530*/  LEA R18, R0.reuse, R18, 0x4 ;  /* 0x0000001200127211 */ /* 0x040fe200078e20ff */
[C---:B------:R-:W-:Y:S01]  /*0540*/  IMAD R7, R0.reuse, 0x10, R7 ;  /* 0x0000001000077824 */ /* 0x040fe200078e0207 */
[C---:B------:R-:W-:Y:S01]  /*0550*/  LEA R9, R0.reuse, R9, 0x4 ;  /* 0x0000000900097211 */ /* 0x040fe200078e20ff */
[C---:B------:R-:W-:Y:S01]  /*0560*/  IMAD R15, R0.reuse, 0x10, R15 ;  /* 0x00000010000f7824 */ /* 0x040fe200078e020f */
[C---:B------:R-:W-:Y:S01]  /*0570*/  LEA R11, R0.reuse, R11, 0x4 ;  /* 0x0000000b000b7211 */ /* 0x040fe200078e20ff */
[C---:B------:R-:W-:Y:S01]  /*0580*/  IMAD R23, R0.reuse, 0x10, R23 ;  /* 0x0000001000177824 */ /* 0x040fe200078e0217 */
[C---:B------:R-:W-:Y:S01]  /*0590*/  LEA R13, R0.reuse, R13, 0x4 ;  /* 0x0000000d000d7211 */ /* 0x040fe200078e20ff */
[C---:B------:R-:W-:Y:S01]  /*05a0*/  IMAD R10, R0.reuse, 0x10, R10 ;  /* 0x00000010000a7824 */ /* 0x040fe200078e020a */
[----:B------:R-:W-:-:S02]  /*05b0*/  LEA R17, R0, R17, 0x4 ;  /* 0x0000001100117211 */ /* 0x000fc400078e20ff */
[C---:B------:R-:W-:Y:S02]  /*05c0*/  LEA R19, R0.reuse, R19, 0x4 ;  /* 0x0000001300137211 */ /* 0x040fe400078e20ff */
[C---:B------:R-:W-:Y:S02]  /*05d0*/  LEA R21, R0.reuse, R21, 0x4 ;  /* 0x0000001500157211 */ /* 0x040fe400078e20ff */
[C---:B------:R-:W-:Y:S02]  /*05e0*/  LEA R25, R0.reuse, R25, 0x4 ;  /* 0x0000001900197211 */ /* 0x040fe400078e20ff */
[C---:B------:R-:W-:Y:S02]  /*05f0*/  LEA R6, R0.reuse, R6, 0x4 ;  /* 0x0000000600067211 */ /* 0x040fe400078e20ff */
[C---:B------:R-:W-:Y:S02]  /*0600*/  LEA R8, R0.reuse, R8, 0x4 ;  /* 0x0000000800087211 */ /* 0x040fe400078e20ff */
[----:B------:R-:W-:-:S02]  /*0610*/  LEA R12, R0, R12, 0x4 ;  /* 0x0000000c000c7211 */ /* 0x000fc400078e20ff */
[----:B------:R-:W-:Y:S02]  /*0620*/  LEA R14, R0, R14, 0x4 ;  /* 0x0000000e000e7211 */ /* 0x000fe400078e20ff */
[----:B------:R-:W-:Y:S01]  /*0630*/  IADD3 R16, PT, PT, R16, 0x10, RZ ;  /* 0x0000001010107810 */ /* 0x000fe20007ffe0ff */
[----:B--2---:R4:W-:Y:S01]  /*0640*/  STG.E desc[UR4][R26.64+0x3c], R29 ;  /* 0x00003c1d1a007986 */ /* 0x0049e2000c101904 */
[----:B------:R-:W-:Y:S05]  /*0650*/  @P0 BRA `(.L_x_2) ;  /* 0xfffffff800e40947 */ /* 0x000fea000383ffff */
.L_x_1:
[----:B------:R-:W-:-:S13]  /*0660*/  ISETP.NE.AND P0, PT, R2, RZ, PT ;  /* 0x000000ff0200720c */ /* 0x000fda0003f05270 */
[----:B------:R-:W-:Y:S05]  /*0670*/  @!P0 EXIT ;  /* 0x000000000000894d */ /* 0x000fea0003800000 */
[----:B------:R-:W-:Y:S02]  /*0680*/  ISETP.GE.U32.AND P1, PT, R2, 0x8, PT ;  /* 0x000000080200780c */ /* 0x000fe40003f26070 */
[----:B------:R-:W-:-:S04]  /*0690*/  LOP3.LUT R18, R0, 0x7, RZ, 0xc0, !PT ;  /* 0x0000000700127812 */ /* 0x000fc800078ec0ff */
[----:B------:R-:W-:-:S07]  /*06a0*/  ISETP.NE.AND P0, PT, R18, RZ, PT ;  /* 0x000000ff1200720c */ /* 0x000fce0003f05270 */
[----:B------:R-:W-:Y:S06]  /*06b0*/  @!P1 BRA `(.L_x_3) ;  /* 0x0000000000a89947 */ /* 0x000fec0003800000 */
[----:B------:R-:W0:Y:S01]  /*06c0*/  LDC.64 R6, c[0x0][0x380] ;  /* 0x0000e000ff067b82 */ /* 0x000e220000000a00 */
[----:B------:R-:W-:Y:S01]  /*06d0*/  IMAD R13, R5, R0, R3 ;  /* 0x00000000050d7224 */ /* 0x000fe200078e0203 */
[----:B------:R-:W1:Y:S06]  /*06e0*/  LDCU.64 UR6, c[0x0][0x388] ;  /* 0x00007100ff0677ac */ /* 0x000e6c0008000a00 */
[----:B------:R-:W2:Y:S01]  /*06f0*/  LDC.64 R10, c[0x0][0x388] ;  /* 0x0000e200ff0a7b82 */ /* 0x000ea20000000a00 */
[----:B0-----:R-:W-:-:S05]  /*0700*/  IMAD.WIDE.U32 R8, R13, 0x4, R6 ;  /* 0x000000040d087825 */ /* 0x001fca00078e0006 */
[----:B------:R-:W3:Y:S01]  /*0710*/  LDG.E R17, desc[UR4][R8.64] ;  /* 0x0000000408117981 */ /* 0x000ee2000c1e1900 */
[----:B------:R-:W-:Y:S01]  /*0720*/  IMAD.IADD R15, R4, 0x1, R5 ;  /* 0x00000001040f7824 */ /* 0x000fe200078e0205 */
[----:B------:R-:W-:-:S03]  /*0730*/  IADD3 R19, PT, PT, R13, R0, RZ ;  /* 0x000000000d137210 */ /* 0x000fc60007ffe0ff */
[----:B--2---:R-:W-:-:S04]  /*0740*/  IMAD.WIDE.U32 R10, R15, 0x4, R10 ;  /* 0x000000040f0a7825 */ /* 0x004fc800078e000a */
[C---:B------:R-:W-:Y:S01]  /*0750*/  IMAD.WIDE.U32 R12, R19.reuse, 0x4, R6 ;  /* 0x00000004130c7825 */ /* 0x040fe200078e0006 */
[----:B------:R-:W-:Y:S01]  /*0760*/  IADD3 R2, P1, PT, R4, R5, RZ ;  /* 0x0000000504027210 */ /* 0x000fe20007f3e0ff */
[----:B---3--:R0:W-:Y:S04]  /*0770*/  STG.E desc[UR4][R10.64], R17 ;  /* 0x000000110a007986 */ /* 0x0081e8000c101904 */
[----:B------:R-:W2:Y:S01]  /*0780*/  LDG.E R21, desc[UR4][R12.64] ;  /* 0x000000040c157981 */ /* 0x000ea2000c1e1900 */
[----:B------:R-:W-:Y:S02]  /*0790*/  IADD3.X R15, PT, PT, RZ, RZ, RZ, P1, !PT ;  /* 0x000000ffff0f7210 */ /* 0x000fe40000ffe4ff */
[----:B-1----:R-:W-:Y:S02]  /*07a0*/  LEA R8, P1, R2, UR6, 0x2 ;  /* 0x0000000602087c11 */ /* 0x002fe4000f8210ff */
[----:B------:R-:W-:-:S02]  /*07b0*/  IADD3 R19, PT, PT, R19, R0, RZ ;  /* 0x0000000013137210 */ /* 0x000fc40007ffe0ff */
[----:B------:R-:W-:-:S03]  /*07c0*/  LEA.HI.X R9, R2, UR7, R15, 0x2, P1 ;  /* 0x0000000702097c11 */ /* 0x000fc600088f140f */
[C---:B------:R-:W-:Y:S02]  /*07d0*/  IMAD.WIDE.U32 R14, R19.reuse, 0x4, R6 ;  /* 0x00000004130e7825 */ /* 0x040fe400078e0006 */
[----:B--2---:R-:W-:Y:S04]  /*07e0*/  STG.E desc[UR4][R8.64+0x4], R21 ;  /* 0x0000041508007986 */ /* 0x004fe8000c101904 */
[----:B------:R-:W2:Y:S01]  /*07f0*/  LDG.E R15, desc[UR4][R14.64] ;  /* 0x000000040e0f7981 */ /* 0x000ea2000c1e1900 */
[----:B------:R-:W-:-:S04]  /*0800*/  IMAD.IADD R19, R19, 0x1, R0 ;  /* 0x0000000113137824 */ /* 0x000fc800078e0200 */
[C-C-:B0-----:R-:W-:Y:S01]  /*0810*/  IMAD.WIDE.U32 R10, R19.reuse, 0x4, R6.reuse ;  /* 0x00000004130a7825 */ /* 0x141fe200078e0006 */
[-C--:B------:R-:W-:Y:S01]  /*0820*/  IADD3 R19, PT, PT, R19, R0.reuse, RZ ;  /* 0x0000000013137210 */ /* 0x080fe20007ffe0ff */
[----:B--2---:R0:W-:Y:S04]  /*0830*/  STG.E desc[UR4][R8.64+0x8], R15 ;  /* 0x0000080f08007986 */ /* 0x0041e8000c101904 */
[----:B------:R-:W2:Y:S01]  /*0840*/  LDG.E R11, desc[UR4][R10.64] ;  /* 0x000000040a0b7981 */ /* 0x000ea2000c1e1900 */
[C-C-:B------:R-:W-:Y:S01]  /*0850*/  IMAD.WIDE.U32 R12, R19.reuse, 0x4, R6.reuse ;  /* 0x00000004130c7825 */ /* 0x140fe200078e0006 */
[-C--:B------:R-:W-:Y:S02]  /*0860*/  IADD3 R19, PT, PT, R19, R0.reuse, RZ ;  /* 0x0000000013137210 */ /* 0x080fe40007ffe0ff */
[----:B--2---:R1:W-:Y:S04]  /*0870*/  STG.E desc[UR4][R8.64+0xc], R11 ;  /* 0x00000c0b08007986 */ /* 0x0043e8000c101904 */
[----:B------:R-:W2:Y:S01]  /*0880*/  LDG.E R13, desc[UR4][R12.64] ;  /* 0x000000040c0d7981 */ /* 0x000ea2000c1e1900 */
[C---:B------:R-:W-:Y:S01]  /*0890*/  IMAD.WIDE.U32 R16, R19.reuse, 0x4, R6 ;  /* 0x0000000413107825 */ /* 0x040fe200078e0006 */
[----:B------:R-:W-:-:S02]  /*08a0*/  IADD3 R19, PT, PT, R19, R0, RZ ;  /* 0x0000000013137210 */ /* 0x000fc40007ffe0ff */
[----:B--2---:R1:W-:Y:S04]  /*08b0*/  STG.E desc[UR4][R8.64+0x10], R13 ;  /* 0x0000100d08007986 */ /* 0x0043e8000c101904 */
[----:B------:R-:W2:Y:S01]  /*08c0*/  LDG.E R17, desc[UR4][R16.64] ;  /* 0x0000000410117981 */ /* 0x000ea2000c1e1900 */
[C-C-:B0-----:R-:W-:Y:S01]  /*08d0*/  IMAD.WIDE.U32 R14, R19.reuse, 0x4, R6.reuse ;  /* 0x00000004130e7825 */ /* 0x141fe200078e0006 */
[----:B------:R-:W-:Y:S02]  /*08e0*/  IADD3 R19, PT, PT, R19, R0, RZ ;  /* 0x0000000013137210 */ /* 0x000fe40007ffe0ff */
[----:B--2---:R1:W-:Y:S04]  /*08f0*/  STG.E desc[UR4][R8.64+0x14], R17 ;  /* 0x0000141108007986 */ /* 0x0043e8000c101904 */
[----:B------:R-:W2:Y:S01]  /*0900*/  LDG.E R15, desc[UR4][R14.64] ;  /* 0x000000040e0f7981 */ /* 0x000ea2000c1e1900 */
[----:B------:R-:W-:-:S03]  /*0910*/  IMAD.WIDE.U32 R6, R19, 0x4, R6 ;  /* 0x0000000413067825 */ /* 0x000fc600078e0006 */
[----:B--2---:R1:W-:Y:S04]  /*0920*/  STG.E desc[UR4][R8.64+0x18], R15 ;  /* 0x0000180f08007986 */ /* 0x0043e8000c101904 */
[----:B------:R-:W2:Y:S01]  /*0930*/  LDG.E R7, desc[UR4][R6.64] ;  /* 0x0000000406077981 */ /* 0x000ea2000c1e1900 */
[----:B------:R-:W-:-:S03]  /*0940*/  VIADD R5, R5, 0x8 ;  /* 0x0000000805057836 */ /* 0x000fc60000000000 */
[----:B--2---:R1:W-:Y:S04]  /*0950*/  STG.E desc[UR4][R8.64+0x1c], R7 ;  /* 0x00001c0708007986 */ /* 0x0043e8000c101904 */
.L_x_3:
[----:B------:R-:W-:Y:S05]  /*0960*/  @!P0 EXIT ;  /* 0x000000000000894d */ /* 0x000fea0003800000 */
[----:B------:R-:W-:Y:S02]  /*0970*/  ISETP.GE.U32.AND P1, PT, R18, 0x4, PT ;  /* 0x000000041200780c */ /* 0x000fe40003f26070 */
[----:B------:R-:W-:-:S04]  /*0980*/  LOP3.LUT R2, R0, 0x3, RZ, 0xc0, !PT ;  /* 0x0000000300027812 */ /* 0x000fc800078ec0ff */
[----:B------:R-:W-:-:S07]  /*0990*/  ISETP.NE.AND P0, PT, R2, RZ, PT ;  /* 0x000000ff0200720c */ /* 0x000fce0003f05270 */
[----:B------:R-:W-:Y:S06]  /*09a0*/  @!P1 BRA `(.L_x_4) ;  /* 0x0000000000689947 */ /* 0x000fec0003800000 */
[----:B-1----:R-:W0:Y:S01]  /*09b0*/  LDC.64 R6, c[0x0][0x380] ;  /* 0x0000e000ff067b82 */ /* 0x002e220000000a00 */
[----:B------:R-:W-:-:S07]  /*09c0*/  IMAD R13, R5, R0, R3 ;  /* 0x00000000050d7224 */ /* 0x000fce00078e0203 */
[----:B------:R-:W1:Y:S01]  /*09d0*/  LDC.64 R10, c[0x0][0x388] ;  /* 0x0000e200ff0a7b82 */ /* 0x000e620000000a00 */
[----:B------:R-:W-:Y:S01]  /*09e0*/  IADD3 R15, PT, PT, R4, R5, RZ ;  /* 0x00000005040f7210 */ /* 0x000fe20007ffe0ff */
[----:B------:R-:W2:Y:S01]  /*09f0*/  LDCU.64 UR6, c[0x0][0x388] ;  /* 0x00007100ff0677ac */ /* 0x000ea20008000a00 */
[----:B0-----:R-:W-:-:S05]  /*0a00*/  IMAD.WIDE.U32 R8, R13, 0x4, R6 ;  /* 0x000000040d087825 */ /* 0x001fca00078e0006 */
[----:B------:R-:W3:Y:S01]  /*0a10*/  LDG.E R17, desc[UR4][R8.64] ;  /* 0x0000000408117981 */ /* 0x000ee2000c1e1900 */
[----:B------:R-:W-:Y:S01]  /*0a20*/  IADD3 R19, PT, PT, R13, R0, RZ ;  /* 0x000000000d137210 */ /* 0x000fe20007ffe0ff */
[----:B-1----:R-:W-:-:S04]  /*0a30*/  IMAD.WIDE.U32 R10, R15, 0x4, R10 ;  /* 0x000000040f0a7825 */ /* 0x002fc800078e000a */
[C---:B------:R-:W-:Y:S01]  /*0a40*/  IMAD.WIDE.U32 R12, R19.reuse, 0x4, R6 ;  /* 0x00000004130c7825 */ /* 0x040fe200078e0006 */
[----:B------:R-:W-:Y:S01]  /*0a50*/  IADD3 R14, P1, PT, R4, R5, RZ ;  /* 0x00000005040e7210 */ /* 0x000fe20007f3e0ff */
[----:B---3--:R0:W-:Y:S04]  /*0a60*/  STG.E desc[UR4][R10.64], R17 ;  /* 0x000000110a007986 */ /* 0x0081e8000c101904 */
[----:B------:R-:W3:Y:S01]  /*0a70*/  LDG.E R13, desc[UR4][R12.64] ;  /* 0x000000040c0d7981 */ /* 0x000ee2000c1e1900 */
[----:B------:R-:W-:Y:S02]  /*0a80*/  IADD3.X R15, PT, PT, RZ, RZ, RZ, P1, !PT ;  /* 0x000000ffff0f7210 */ /* 0x000fe40000ffe4ff */
[----:B--2---:R-:W-:Y:S02]  /*0a90*/  LEA R8, P1, R14, UR6, 0x2 ;  /* 0x000000060e087c11 */ /* 0x004fe4000f8210ff */
[----:B------:R-:W-:-:S02]  /*0aa0*/  IADD3 R19, PT, PT, R19, R0, RZ ;  /* 0x0000000013137210 */ /* 0x000fc40007ffe0ff */
[----:B------:R-:W-:-:S03]  /*0ab0*/  LEA.HI.X R9, R14, UR7, R15, 0x2, P1 ;  /* 0x000000070e097c11 */ /* 0x000fc600088f140f */
[C---:B------:R-:W-:Y:S02]  /*0ac0*/  IMAD.WIDE.U32 R14, R19.reuse, 0x4, R6 ;  /* 0x00000004130e7825 */ /* 0x040fe400078e0006 */
[----:B---3--:R0:W-:Y:S04]  /*0ad0*/  STG.E desc[UR4][R8.64+0x4], R13 ;  /* 0x0000040d08007986 */ /* 0x0081e8000c101904 */
[----:B------:R-:W2:Y:S01]  /*0ae0*/  LDG.E R15, desc[UR4][R14.64] ;  /* 0x000000040e0f7981 */ /* 0x000ea2000c1e1900 */
[----:B------:R-:W-:-:S04]  /*0af0*/  IMAD.IADD R19, R19, 0x1, R0 ;  /* 0x0000000113137824 */ /* 0x000fc800078e0200 */
[----:B------:R-:W-:Y:S01]  /*0b00*/  IMAD.WIDE.U32 R6, R19, 0x4, R6 ;  /* 0x0000000413067825 */ /* 0x000fe200078e0006 */
[----:B--2---:R0:W-:Y:S05]  /*0b10*/  STG.E desc[UR4][R8.64+0x8], R15 ;  /* 0x0000080f08007986 */ /* 0x0041ea000c101904 */
[----:B------:R-:W2:Y:S01]  /*0b20*/  LDG.E R7, desc[UR4][R6.64] ;  /* 0x0000000406077981 */ /* 0x000ea2000c1e1900 */
[----:B------:R-:W-:-:S03]  /*0b30*/  IADD3 R5, PT, PT, R5, 0x4, RZ ;  /* 0x0000000405057810 */ /* 0x000fc60007ffe0ff */
[----:B--2---:R0:W-:Y:S04]  /*0b40*/  STG.E desc[UR4][R8.64+0xc], R7 ;  /* 0x00000c0708007986 */ /* 0x0041e8000c101904 */
.L_x_4:
[----:B------:R-:W-:Y:S05]  /*0b50*/  @!P0 EXIT ;  /* 0x000000000000894d */ /* 0x000fea0003800000 */
[----:B01----:R-:W0:Y:S01]  /*0b60*/  LDC.64 R6, c[0x0][0x388] ;  /* 0x0000e200ff067b82 */ /* 0x003e220000000a00 */
[----:B------:R-:W-:Y:S01]  /*0b70*/  IADD3 R11, PT, PT, R4, R5, RZ ;  /* 0x00000005040b7210 */ /* 0x000fe20007ffe0ff */
[----:B------:R-:W-:-:S06]  /*0b80*/  IMAD R3, R5, R0, R3 ;  /* 0x0000000005037224 */ /* 0x000fcc00078e0203 */
[----:B------:R-:W1:Y:S01]  /*0b90*/  LDC.64 R8, c[0x0][0x380] ;  /* 0x0000e000ff087b82 */ /* 0x000e620000000a00 */
[----:B0-----:R-:W-:-:S04]  /*0ba0*/  IMAD.WIDE.U32 R4, R11, 0x4, R6 ;  /* 0x000000040b047825 */ /* 0x001fc800078e0006 */
[----:B-1----:R-:W-:Y:S01]  /*0bb0*/  IMAD.WIDE.U32 R6, R3, 0x4, R8 ;  /* 0x0000000403067825 */ /* 0x002fe200078e0008 */
[----:B------:R-:W-:Y:S02]  /*0bc0*/  MOV R8, R4 ;  /* 0x0000000400087202 */ /* 0x000fe40000000f00 */
[----:B------:R-:W-:Y:S01]  /*0bd0*/  MOV R9, R5 ;  /* 0x0000000500097202 */ /* 0x000fe20000000f00 */
[----:B------:R-:W-:-:S07]  /*0be0*/  IMAD.MOV R4, RZ, RZ, -R2 ;  /* 0x000000ffff047224 */ /* 0x000fce00078e0a02 */
.L_x_5:
[----:B0-----:R0:W2:Y:S01]  /*0bf0*/  LDG.E R5, desc[UR4][R6.64] ;  /* 0x0000000406057981 */ /* 0x0010a2000c1e1900 */
[----:B------:R-:W-:Y:S02]  /*0c00*/  IADD3 R4, PT, PT, R4, 0x1, RZ ;  /* 0x0000000104047810 */ /* 0x000fe40007ffe0ff */
[----:B------:R-:W-:Y:S02]  /*0c10*/  MOV R2, R8 ;  /* 0x0000000800027202 */ /* 0x000fe40000000f00 */
[----:B------:R-:W-:Y:S02]  /*0c20*/  ISETP.NE.AND P0, PT, R4, RZ, PT ;  /* 0x000000ff0400720c */ /* 0x000fe40003f05270 */
[----:B------:R-:W-:Y:S02]  /*0c30*/  MOV R3, R9 ;  /* 0x0000000900037202 */ /* 0x000fe40000000f00 */
[----:B------:R-:W-:Y:S01]  /*0c40*/  IADD3 R8, P1, PT, R8, 0x4, RZ ;  /* 0x0000000408087810 */ /* 0x000fe20007f3e0ff */
[----:B0-----:R-:W-:-:S03]  /*0c50*/  IMAD.WIDE.U32 R6, R0, 0x4, R6 ;  /* 0x0000000400067825 */ /* 0x001fc600078e0006 */
[----:B------:R-:W-:Y:S01]  /*0c60*/  IADD3.X R9, PT, PT, RZ, R9, RZ, P1, !PT ;  /* 0x00000009ff097210 */ /* 0x000fe20000ffe4ff */
[----:B--2---:R0:W-:Y:S04]  /*0c70*/  STG.E desc[UR4][R2.64], R5 ;  /* 0x0000000502007986 */ /* 0x0041e8000c101904 */
[----:B------:R-:W-:Y:S05]  /*0c80*/  @P0 BRA `(.L_x_5) ;  /* 0xfffffffc00d80947 */ /* 0x000fea000383ffff */
[----:B------:R-:W-:Y:S05]  /*0c90*/  EXIT ;  /* 0x000000000000794d */ /* 0x000fea0003800000 */
.L_x_6:
        /* <DEDUP_REMOVED lines=14> */
.L_x_15:


//--------------------- .text._Z16transpose_serialPiS_i --------------------------
	.section	.text._Z16transpose_serialPiS_i,"ax",@progbits
	.align	128
        .global         _Z16transpose_serialPiS_i
        .type           _Z16transpose_serialPiS_i,@function
        .size           _Z16transpose_serialPiS_i,(.L_x_16 - _Z16transpose_serialPiS_i)
        .other          _Z16transpose_serialPiS_i,@"STO_CUDA_ENTRY STV_DEFAULT"
_Z16transpose_serialPiS_i:
.text._Z16transpose_serialPiS_i:
[----:B------:R-:W-:Y:S08]  /*0000*/  LDC R1, c[0x0][0x37c] ;  /* 0x0000df00ff017b82 */ /* 0x000ff00000000800 */
[----:B------:R-:W0:Y:S02]  /*0010*/  LDC R2, c[0x0][0x390] ;  /* 0x0000e400ff027b82 */ /* 0x000e240000000800 */
[----:B0-----:R-:W-:-:S13]  /*0020*/  ISETP.GE.AND P0, PT, R2, 0x1, PT ;  /* 0x000000010200780c */ /* 0x001fda0003f06270 */
[----:B------:R-:W-:Y:S05]  /*0030*/  @!P0 EXIT ;  /* 0x000000000000894d */ /* 0x000fea0003800000 */
[----:B------:R-:W-:Y:S01]  /*0040*/  IADD3 R0, PT, PT, R2, -0x1, RZ ;  /* 0xffffffff02007810 */ /* 0x000fe20007ffe0ff */
[----:B------:R-:W-:Y:S01]  /*0050*/  HFMA2 R3, -RZ, RZ, 0, 0 ;  /* 0x00000000ff037431 */ /* 0x000fe200000001ff */
[----:B------:R-:W0:Y:S02]  /*0060*/  LDCU.64 UR8, c[0x0][0x358] ;  /* 0x00006b00ff0877ac */ /* 0x000e240008000a00 */
[----:B------:R-:W-:Y:S02]  /*0070*/  ISETP.GE.U32.AND P0, PT, R0, 0xf, PT ;  /* 0x0000000f0000780c */ /* 0x000fe40003f06070 */
[C---:B------:R-:W-:Y:S02]  /*0080*/  LOP3.LUT R0, R2.reuse, 0x7ffffff0, RZ, 0xc0, !PT ;  /* 0x7ffffff002007812 */ /* 0x040fe400078ec0ff */
[----:B------:R-:W-:-:S09]  /*0090*/  LOP3.LUT R2, R2, 0x3, RZ, 0xc0, !PT ;  /* 0x0000000302027812 */ /* 0x000fd200078ec0ff */
.L_x_12:
[----:B-1----:R-:W1:Y:S01]  /*00a0*/  LDC R4, c[0x0][0x390] ;  /* 0x0000e400ff047b82 */ /* 0x002e620000000800 */
[----:B0-----:R-:W-:Y:S01]  /*00b0*/  MOV R6, RZ ;  /* 0x000000ff00067202 */ /* 0x001fe20000000f00 */
[----:B-1----:R-:W-:Y:S01]  /*00c0*/  IMAD R24, R3, R4, RZ ;  /* 0x0000000403187224 */ /* 0x002fe200078e02ff */
[----:B--234-:R-:W-:Y:S06]  /*00d0*/  @!P0 BRA `(.L_x_7) ;  /* 0x0000000400648947 */ /* 0x01cfec0003800000 */
[----:B------:R-:W-:Y:S01]  /*00e0*/  IADD3 R26, PT, PT, -R0, RZ, RZ ;  /* 0x000000ff001a7210 */ /* 0x000fe20007ffe1ff */
        /* <DEDUP_REMOVED lines=8> */
[C-C-:B------:R-:W-:Y:S02]  /*0170*/  IMAD R17, R4.reuse, 0x7, R3.reuse ;  /* 0x0000000704117824 */ /* 0x140fe400078e0203 */
[----:B------:R-:W-:-:S02]  /*0180*/  IMAD R27, R4, 0x9, R3 ;  /* 0x00000009041b7824 */ /* 0x000fc400078e0203 */
[C-C-:B------:R-:W-:Y:S02]  /*0190*/  IMAD R29, R4.reuse, 0xa, R3.reuse ;  /* 0x0000000a041d7824 */ /* 0x140fe400078e0203 */
[C-C-:B------:R-:W-:Y:S02]  /*01a0*/  IMAD R6, R4.reuse, 0xb, R3.reuse ;  /* 0x0000000b04067824 */ /* 0x140fe400078e0203 */
[C-C-:B------:R-:W-:Y:S02]  /*01b0*/  IMAD R8, R4.reuse, 0xc, R3.reuse ;  /* 0x0000000c04087824 */ /* 0x140fe400078e0203 */
[C-C-:B------:R-:W-:Y:S02]  /*01c0*/  IMAD R10, R4.reuse, 0xd, R3.reuse ;  /* 0x0000000d040a7824 */ /* 0x140fe400078e0203 */
[C-C-:B------:R-:W-:Y:S02]  /*01d0*/  IMAD R12, R4.reuse, 0xe, R3.reuse ;  /* 0x0000000e040c7824 */ /* 0x140fe400078e0203 */
[----:B------:R-:W-:-:S07]  /*01e0*/  IMAD R14, R4, 0xf, R3 ;  /* 0x0000000f040e7824 */ /* 0x000fce00078e0203 */
.L_x_8:
[----:B-1----:R-:W1:Y:S08]  /*01f0*/  LDC.64 R18, c[0x0][0x380] ;  /* 0x0000e000ff127b82 */ /* 0x002e700000000a00 */
[----:B------:R-:W2:Y:S01]  /*0200*/  LDC.64 R20, c[0x0][0x388] ;  /* 0x0000e200ff147b82 */ /* 0x000ea20000000a00 */
[----:B-1----:R-:W-:-:S05]  /*0210*/  IMAD.WIDE.U32 R18, R24, 0x4, R18 ;  /* 0x0000000418127825 */ /* 0x002fca00078e0012 */
[----:B0-----:R-:W3:Y:S01]  /*0220*/  LDG.E R28, desc[UR8][R18.64] ;  /* 0x00000008121c7981 */ /* 0x001ee2000c1e1900 */
[----:B--2---:R-:W-:-:S05]  /*0230*/  IMAD.WIDE.U32 R22, R16, 0x4, R20 ;  /* 0x0000000410167825 */ /* 0x004fca00078e0014 */
[----:B---3--:R0:W-:Y:S04]  /*0240*/  STG.E desc[UR8][R22.64], R28 ;  /* 0x0000001c16007986 */ /* 0x0081e8000c101908 */
[----:B0-----:R-:W2:Y:S01]  /*0250*/  LDG.E R28, desc[UR8][R18.64+0x4] ;  /* 0x00000408121c7981 */ /* 0x001ea2000c1e1900 */
[----:B------:R-:W-:-:S05]  /*0260*/  IMAD.WIDE.U32 R22, R5, 0x4, R20 ;  /* 0x0000000405167825 */ /* 0x000fca00078e0014 */
[----:B--2---:R0:W-:Y:S04]  /*0270*/  STG.E desc[UR8][R22.64], R28 ;  /* 0x0000001c16007986 */ /* 0x0041e8000c101908 */
        /* <DEDUP_REMOVED lines=37> */
[----:B------:R-:W-:Y:S01]  /*04d0*/  IMAD.WIDE.U32 R22, R12, 0x4, R20 ;  /* 0x000000040c167825 */ /* 0x000fe200078e0014 */
[----:B------:R-:W-:-:S04]  /*04e0*/  IADD3 R26, PT, PT, R26, 0x10, RZ ;  /* 0x000000101a1a7810 */ /* 0x000fc80007ffe0ff */
[----:B------:R-:W-:Y:S01]  /*04f0*/  ISETP.NE.AND P1, PT, R26, RZ, PT ;  /* 0x000000ff1a00720c */ /* 0x000fe20003f25270 */
[----:B--2---:R1:W-:Y:S04]  /*0500*/  STG.E desc[UR8][R22.64], R28 ;  /* 0x0000001c16007986 */ /* 0x0043e8000c101908 */
[----:B------:R-:W2:Y:S01]  /*0510*/  LDG.E R19, desc[UR8][R18.64+0x3c] ;  /* 0x00003c0812137981 */ /* 0x000ea2000c1e1900 */
[----:B------:R-:W-:Y:S01]  /*0520*/  IMAD.WIDE.U32 R20, R14, 0x4, R20 ;  /* 0x000000040e147825 */ /* 0x000fe200078e0014 */
[C---:B------:R-:W-:Y:S02]  /*0530*/  LEA R5, R4.reuse, R5, 0x4 ;  /* 0x0000000504057211 */ /* 0x040fe400078e20ff */
[----:B------:R-:W-:Y:S01]  /*0540*/  LEA R7, R4, R7, 0x4 ;  /* 0x0000000704077211 */ /* 0x000fe200078e20ff */
[----:B------:R-:W-:Y:S01]  /*0550*/  VIADD R24, R24, 0x10 ;  /* 0x0000001018187836 */ /* 0x000fe20000000000 */
        /* <DEDUP_REMOVED lines=13> */
[----:B------:R-:W-:Y:S01]  /*0630*/  LEA R16, R4, R16, 0x4 ;  /* 0x0000001004107211 */ /* 0x000fe200078e20ff */
[----:B--2---:R1:W-:Y:S01]  /*0640*/  STG.E desc[UR8][R20.64], R19 ;  /* 0x0000001314007986 */ /* 0x0043e2000c101908 */
[----:B------:R-:W-:Y:S05]  /*0650*/  @P1 BRA `(.L_x_8) ;  /* 0xfffffff800e41947 */ /* 0x000fea000383ffff */
[----:B------:R-:W-:-:S07]  /*0660*/  MOV R6, R0 ;  /* 0x0000000000067202 */ /* 0x000fce0000000f00 */
.L_x_7:
[----:B------:R-:W2:Y:S02]  /*0670*/  LDCU UR4, c[0x0][0x390] ;  /* 0x00007200ff0477ac */ /* 0x000ea40008000800 */
[----:B--2---:R-:W-:-:S04]  /*0680*/  ULOP3.LUT UR5, UR4, 0xf, URZ, 0xc0, !UPT ;  /* 0x0000000f04057892 */ /* 0x004fc8000f8ec0ff */
[----:B------:R-:W-:-:S09]  /*0690*/  UISETP.NE.AND UP0, UPT, UR5, URZ, UPT ;  /* 0x000000ff0500728c */ /* 0x000fd2000bf05270 */
[----:B------:R-:W-:Y:S05]  /*06a0*/  BRA.U !UP0, `(.L_x_9) ;  /* 0x0000000508a47547 */ /* 0x000fea000b800000 */
[----:B------:R-:W-:Y:S01]  /*06b0*/  ULOP3.LUT UR6, UR4, 0x7, URZ, 0xc0, !UPT ;  /* 0x0000000704067892 */ /* 0x000fe2000f8ec0ff */
[----:B------:R-:W-:Y:S01]  /*06c0*/  IMAD R5, R3, R4, RZ ;  /* 0x0000000403057224 */ /* 0x000fe200078e02ff */
[----:B------:R-:W-:Y:S02]  /*06d0*/  UIADD3 UR4, UPT, UPT, UR5, -0x1, URZ ;  /* 0xffffffff05047890 */ /* 0x000fe4000fffe0ff */
[----:B------:R-:W-:Y:S02]  /*06e0*/  UISETP.NE.AND UP1, UPT, UR6, URZ, UPT ;  /* 0x000000ff0600728c */ /* 0x000fe4000bf25270 */
[----:B------:R-:W-:-:S09]  /*06f0*/  UISETP.GE.U32.AND UP0, UPT, UR4, 0x7, UPT ;  /* 0x000000070400788c */ /* 0x000fd2000bf06070 */
[----:B------:R-:W-:Y:S05]  /*0700*/  BRA.U !UP0, `(.L_x_10) ;  /* 0x0000000108a87547 */ /* 0x000fea000b800000 */
[----:B------:R-:W2:Y:S01]  /*0710*/  LDC.64 R12, c[0x0][0x380] ;  /* 0x0000e000ff0c7b82 */ /* 0x000ea20000000a00 */
[----:B------:R-:W-:-:S07]  /*0720*/  IADD3 R7, PT, PT, R5, R6, RZ ;  /* 0x0000000605077210 */ /* 0x000fce0007ffe0ff */
[----:B-1----:R-:W1:Y:S08]  /*0730*/  LDC.64 R18, c[0x0][0x380] ;  /* 0x0000e000ff127b82 */ /* 0x002e700000000a00 */
[----:B------:R-:W3:Y:S01]  /*0740*/  LDC.64 R8, c[0x0][0x388] ;  /* 0x0000e200ff087b82 */ /* 0x000ee20000000a00 */
[----:B--2---:R-:W-:-:S05]  /*0750*/  IMAD.WIDE.U32 R12, R7, 0x4, R12 ;  /* 0x00000004070c7825 */ /* 0x004fca00078e000c */
[----:B0-----:R-:W2:Y:S01]  /*0760*/  LDG.E R7, desc[UR8][R12.64] ;  /* 0x000000080c077981 */ /* 0x001ea2000c1e1900 */
[----:B------:R-:W-:Y:S01]  /*0770*/  IADD3 R11, P1, PT, R5, R6, RZ ;  /* 0x00000006050b7210 */ /* 0x000fe20007f3e0ff */
[----:B------:R-:W-:-:S03]  /*0780*/  IMAD R17, R6, R4, R3 ;  /* 0x0000000406117224 */ /* 0x000fc600078e0203 */
[----:B------:R-:W-:Y:S02]  /*0790*/  IADD3.X R16, PT, PT, RZ, RZ, RZ, P1, !PT ;  /* 0x000000ffff107210 */ /* 0x000fe40000ffe4ff */
[----:B-1----:R-:W-:Y:S01]  /*07a0*/  LEA R10, P1, R11, R18, 0x2 ;  /* 0x000000120b0a7211 */ /* 0x002fe200078210ff */
[----:B---3--:R-:W-:-:S03]  /*07b0*/  IMAD.WIDE.U32 R14, R17, 0x4, R8 ;  /* 0x00000004110e7825 */ /* 0x008fc600078e0008 */
[----:B------:R-:W-:Y:S02]  /*07c0*/  LEA.HI.X R11, R11, R19, R16, 0x2, P1 ;  /* 0x000000130b0b7211 */ /* 0x000fe400008f1410 */
[----:B--2---:R0:W-:Y:S04]  /*07d0*/  STG.E desc[UR8][R14.64], R7 ;  /* 0x000000070e007986 */ /* 0x0041e8000c101908 */
[----:B------:R-:W2:Y:S01]  /*07e0*/  LDG.E R19, desc[UR8][R10.64+0x4] ;  /* 0x000004080a137981 */ /* 0x000ea2000c1e1900 */
[----:B------:R-:W-:-:S05]  /*07f0*/  IADD3 R17, PT, PT, R17, R4, RZ ;  /* 0x0000000411117210 */ /* 0x000fca0007ffe0ff */
[----:B------:R-:W-:-:S05]  /*0800*/  IMAD.WIDE.U32 R12, R17, 0x4, R8 ;  /* 0x00000004110c7825 */ /* 0x000fca00078e0008 */
[----:B--2---:R1:W-:Y:S04]  /*0810*/  STG.E desc[UR8][R12.64], R19 ;  /* 0x000000130c007986 */ /* 0x0043e8000c101908 */
[----:B------:R-:W2:Y:S01]  /*0820*/  LDG.E R21, desc[UR8][R10.64+0x8] ;  /* 0x000008080a157981 */ /* 0x000ea2000c1e1900 */
[----:B------:R-:W-:-:S04]  /*0830*/  IMAD.IADD R23, R17, 0x1, R4 ;  /* 0x0000000111177824 */ /* 0x000fc800078e0204 */
[C---:B------:R-:W-:Y:S01]  /*0840*/  IMAD.WIDE.U32 R16, R23.reuse, 0x4, R8 ;  /* 0x0000000417107825 */ /* 0x040fe200078e0008 */
[----:B------:R-:W-:-:S04]  /*0850*/  IADD3 R23, PT, PT, R23, R4, RZ ;  /* 0x0000000417177210 */ /* 0x000fc80007ffe0ff */
[----:B--2---:R2:W-:Y:S04]  /*0860*/  STG.E desc[UR8][R16.64], R21 ;  /* 0x0000001510007986 */ /* 0x0045e8000c101908 */
[----:B------:R-:W3:Y:S01]  /*0870*/  LDG.E R25, desc[UR8][R10.64+0xc] ;  /* 0x00000c080a197981 */ /* 0x000ee2000c1e1900 */
[C---:B0-----:R-:W-:Y:S01]  /*0880*/  IMAD.WIDE.U32 R14, R23.reuse, 0x4, R8 ;  /* 0x00000004170e7825 */ /* 0x041fe200078e0008 */
[----:B------:R-:W-:-:S04]  /*0890*/  IADD3 R23, PT, PT, R23, R4, RZ ;  /* 0x0000000417177210 */ /* 0x000fc80007ffe0ff */
[----:B---3--:R0:W-:Y:S04]  /*08a0*/  STG.E desc[UR8][R14.64], R25 ;  /* 0x000000190e007986 */ /* 0x0081e8000c101908 */
[----:B------:R-:W3:Y:S01]  /*08b0*/  LDG.E R7, desc[UR8][R10.64+0x10] ;  /* 0x000010080a077981 */ /* 0x000ee2000c1e1900 */
[C---:B-1----:R-:W-:Y:S01]  /*08c0*/  IMAD.WIDE.U32 R12, R23.reuse, 0x4, R8 ;  /* 0x00000004170c7825 */ /* 0x042fe200078e0008 */
[----:B------:R-:W-:-:S04]  /*08d0*/  IADD3 R23, PT, PT, R23, R4, RZ ;  /* 0x0000000417177210 */ /* 0x000fc80007ffe0ff */
[----:B---3--:R3:W-:Y:S04]  /*08e0*/  STG.E desc[UR8][R12.64], R7 ;  /* 0x000000070c007986 */ /* 0x0087e8000c101908 */
[----:B------:R-:W4:Y:S01]  /*08f0*/  LDG.E R19, desc[UR8][R10.64+0x14] ;  /* 0x000014080a137981 */ /* 0x000f22000c1e1900 */
[C---:B--2---:R-:W-:Y:S01]  /*0900*/  IMAD.WIDE.U32 R16, R23.reuse, 0x4, R8 ;  /* 0x0000000417107825 */ /* 0x044fe200078e0008 */
[----:B------:R-:W-:-:S04]  /*0910*/  IADD3 R23, PT, PT, R23, R4, RZ ;  /* 0x0000000417177210 */ /* 0x000fc80007ffe0ff */
[----:B----4-:R3:W-:Y:S04]  /*0920*/  STG.E desc[UR8][R16.64], R19 ;  /* 0x0000001310007986 */ /* 0x0107e8000c101908 */
[----:B------:R-:W2:Y:S01]  /*0930*/  LDG.E R21, desc[UR8][R10.64+0x18] ;  /* 0x000018080a157981 */ /* 0x000ea2000c1e1900 */
[C---:B0-----:R-:W-:Y:S01]  /*0940*/  IMAD.WIDE.U32 R14, R23.reuse, 0x4, R8 ;  /* 0x00000004170e7825 */ /* 0x041fe200078e0008 */
[----:B------:R-:W-:-:S04]  /*0950*/  IADD3 R23, PT, PT, R23, R4, RZ ;  /* 0x0000000417177210 */ /* 0x000fc80007ffe0ff */
[----:B--2---:R3:W-:Y:S04]  /*0960*/  STG.E desc[UR8][R14.64], R21 ;  /* 0x000000150e007986 */ /* 0x0047e8000c101908 */
[----:B------:R-:W2:Y:S01]  /*0970*/  LDG.E R25, desc[UR8][R10.64+0x1c] ;  /* 0x00001c080a197981 */ /* 0x000ea2000c1e1900 */
[----:B------:R-:W-:-:S04]  /*0980*/  IMAD.WIDE.U32 R8, R23, 0x4, R8 ;  /* 0x0000000417087825 */ /* 0x000fc800078e0008 */
[----:B------:R-:W-:Y:S01]  /*0990*/  VIADD R6, R6, 0x8 ;  /* 0x0000000806067836 */ /* 0x000fe20000000000 */
[----:B--2---:R3:W-:Y:S06]  /*09a0*/  STG.E desc[UR8][R8.64], R25 ;  /* 0x0000001908007986 */ /* 0x0047ec000c101908 */
.L_x_10:
[----:B------:R-:W-:Y:S05]  /*09b0*/  BRA.U !UP1, `(.L_x_9) ;  /* 0x0000000109e07547 */ /* 0x000fea000b800000 */
[----:B------:R-:W-:Y:S01]  /*09c0*/  UIADD3 UR4, UPT, UPT, UR6, -0x1, URZ ;  /* 0xffffffff06047890 */ /* 0x000fe2000fffe0ff */
[----:B------:R-:W-:-:S03]  /*09d0*/  ISETP.NE.AND P1, PT, R2, RZ, PT ;  /* 0x000000ff0200720c */ /* 0x000fc60003f25270 */
[----:B------:R-:W-:-:S09]  /*09e0*/  UISETP.GE.U32.AND UP0, UPT, UR4, 0x3, UPT ;  /* 0x000000030400788c */ /* 0x000fd2000bf06070 */
[----:B------:R-:W-:Y:S05]  /*09f0*/  BRA.U !UP0, `(.L_x_11) ;  /* 0x0000000108687547 */ /* 0x000fea000b800000 */
[----:B---3--:R-:W2:Y:S01]  /*0a00*/  LDC.64 R8, c[0x0][0x380] ;  /* 0x0000e000ff087b82 */ /* 0x008ea20000000a00 */
[----:B------:R-:W-:-:S07]  /*0a10*/  IADD3 R13, PT, PT, R5, R6, RZ ;  /* 0x00000006050d7210 */ /* 0x000fce0007ffe0ff */
[----:B-1----:R-:W1:Y:S01]  /*0a20*/  LDC.64 R18, c[0x0][0x380] ;  /* 0x0000e000ff127b82 */ /* 0x002e620000000a00 */
[----:B--2---:R-:W-:-:S07]  /*0a30*/  IMAD.WIDE.U32 R12, R13, 0x4, R8 ;  /* 0x000000040d0c7825 */ /* 0x004fce00078e0008 */
[----:B------:R-:W2:Y:S01]  /*0a40*/  LDC.64 R8, c[0x0][0x388] ;  /* 0x0000e200ff087b82 */ /* 0x000ea20000000a00 */
[----:B0-----:R-:W3:Y:S01]  /*0a50*/  LDG.E R7, desc[UR8][R12.64] ;  /* 0x000000080c077981 */ /* 0x001ee2000c1e1900 */
[----:B------:R-:W-:Y:S01]  /*0a60*/  IADD3 R11, P2, PT, R5, R6, RZ ;  /* 0x00000006050b7210 */ /* 0x000fe20007f5e0ff */
[----:B------:R-:W-:-:S03]  /*0a70*/  IMAD R17, R6, R4, R3 ;  /* 0x0000000406117224 */ /* 0x000fc600078e0203 */
[----:B------:R-:W-:Y:S02]  /*0a80*/  IADD3.X R16, PT, PT, RZ, RZ, RZ, P2, !PT ;  /* 0x000000ffff107210 */ /* 0x000fe400017fe4ff */
[----:B-1----:R-:W-:-:S04]  /*0a90*/  LEA R10, P2, R11, R18, 0x2 ;  /* 0x000000120b0a7211 */ /* 0x002fc800078410ff */
[----:B------:R-:W-:Y:S01]  /*0aa0*/  LEA.HI.X R11, R11, R19, R16, 0x2, P2 ;  /* 0x000000130b0b7211 */ /* 0x000fe200010f1410 */
[----:B--2---:R-:W-:-:S05]  /*0ab0*/  IMAD.WIDE.U32 R14, R17, 0x4, R8 ;  /* 0x00000004110e7825 */ /* 0x004fca00078e0008 */
[----:B---3--:R2:W-:Y:S04]  /*0ac0*/  STG.E desc[UR8][R14.64], R7 ;  /* 0x000000070e007986 */ /* 0x0085e8000c101908 */
[----:B------:R-:W3:Y:S01]  /*0ad0*/  LDG.E R19, desc[UR8][R10.64+0x4] ;  /* 0x000004080a137981 */ /* 0x000ee2000c1e1900 */
[----:B------:R-:W-:-:S05]  /*0ae0*/  IADD3 R17, PT, PT, R17, R4, RZ ;  /* 0x0000000411117210 */ /* 0x000fca0007ffe0ff */
[C---:B------:R-:W-:Y:S01]  /*0af0*/  IMAD.WIDE.U32 R12, R17.reuse, 0x4, R8 ;  /* 0x00000004110c7825 */ /* 0x040fe200078e0008 */
[----:B------:R-:W-:-:S04]  /*0b00*/  IADD3 R25, PT, PT, R17, R4, RZ ;  /* 0x0000000411197210 */ /* 0x000fc80007ffe0ff */
[----:B---3--:R2:W-:Y:S04]  /*0b10*/  STG.E desc[UR8][R12.64], R19 ;  /* 0x000000130c007986 */ /* 0x0085e8000c101908 */
[----:B------:R-:W3:Y:S01]  /*0b20*/  LDG.E R21, desc[UR8][R10.64+0x8] ;  /* 0x000008080a157981 */ /* 0x000ee2000c1e1900 */
[C---:B------:R-:W-:Y:S01]  /*0b30*/  IMAD.WIDE.U32 R16, R25.reuse, 0x4, R8 ;  /* 0x0000000419107825 */ /* 0x040fe200078e0008 */
[----:B------:R-:W-:-:S04]  /*0b40*/  IADD3 R25, PT, PT, R25, R4, RZ ;  /* 0x0000000419197210 */ /* 0x000fc80007ffe0ff */
[----:B---3--:R2:W-:Y:S04]  /*0b50*/  STG.E desc[UR8][R16.64], R21 ;  /* 0x0000001510007986 */ /* 0x0085e8000c101908 */
[----:B------:R-:W3:Y:S01]  /*0b60*/  LDG.E R23, desc[UR8][R10.64+0xc] ;  /* 0x00000c080a177981 */ /* 0x000ee2000c1e1900 */
[----:B------:R-:W-:-:S04]  /*0b70*/  IMAD.WIDE.U32 R8, R25, 0x4, R8 ;  /* 0x0000000419087825 */ /* 0x000fc800078e0008 */
[----:B------:R-:W-:Y:S01]  /*0b80*/  VIADD R6, R6, 0x4 ;  /* 0x0000000406067836 */ /* 0x000fe20000000000 */
[----:B---3--:R2:W-:Y:S06]  /*0b90*/  STG.E desc[UR8][R8.64], R23 ;  /* 0x0000001708007986 */ /* 0x0085ec000c101908 */
.L_x_11:
[----:B------:R-:W-:Y:S05]  /*0ba0*/  @!P1 BRA `(.L_x_9) ;  /* 0x0000000000649947 */ /* 0x000fea0003800000 */
[----:B------:R-:W4:Y:S01]  /*0bb0*/  LDC.64 R10, c[0x0][0x380] ;  /* 0x0000e000ff0a7b82 */ /* 0x000f220000000a00 */
[----:B--23--:R-:W-:-:S07]  /*0bc0*/  IADD3 R7, PT, PT, R5, R6, RZ ;  /* 0x0000000605077210 */ /* 0x00cfce0007ffe0ff */
[----:B------:R-:W2:Y:S01]  /*0bd0*/  LDC.64 R8, c[0x0][0x388] ;  /* 0x0000e200ff087b82 */ /* 0x000ea20000000a00 */
[----:B----4-:R-:W-:-:S06]  /*0be0*/  IMAD.WIDE.U32 R10, R7, 0x4, R10 ;  /* 0x00000004070a7825 */ /* 0x010fcc00078e000a */
[----:B0-----:R-:W3:Y:S01]  /*0bf0*/  LDG.E R11, desc[UR8][R10.64] ;  /* 0x000000080a0b7981 */ /* 0x001ee2000c1e1900 */
[----:B------:R-:W-:Y:S01]  /*0c00*/  ISETP.NE.AND P1, PT, R2, 0x1, PT ;  /* 0x000000010200780c */ /* 0x000fe20003f25270 */
[----:B------:R-:W-:-:S04]  /*0c10*/  IMAD R7, R6, R4, R3 ;  /* 0x0000000406077224 */ /* 0x000fc800078e0203 */
[----:B--2---:R-:W-:-:S05]  /*0c20*/  IMAD.WIDE.U32 R12, R7, 0x4, R8 ;  /* 0x00000004070c7825 */ /* 0x004fca00078e0008 */
[----:B---3--:R4:W-:Y:S03]  /*0c30*/  STG.E desc[UR8][R12.64], R11 ;  /* 0x0000000b0c007986 */ /* 0x0089e6000c101908 */
[----:B------:R-:W-:Y:S05]  /*0c40*/  @!P1 BRA `(.L_x_9) ;  /* 0x00000000003c9947 */ /* 0x000fea0003800000 */
[----:B----4-:R-:W0:Y:S01]  /*0c50*/  LDC.64 R10, c[0x0][0x380] ;  /* 0x0000e000ff0a7b82 */ /* 0x010e220000000a00 */
[----:B------:R-:W-:-:S04]  /*0c60*/  IADD3 R5, P1, PT, R5, R6, RZ ;  /* 0x0000000605057210 */ /* 0x000fc80007f3e0ff */
[----:B------:R-:W-:Y:S02]  /*0c70*/  IADD3.X R6, PT, PT, RZ, RZ, RZ, P1, !PT ;  /* 0x000000ffff067210 */ /* 0x000fe40000ffe4ff */
[----:B0-----:R-:W-:-:S04]  /*0c80*/  LEA R10, P1, R5, R10, 0x2 ;  /* 0x0000000a050a7211 */ /* 0x001fc800078210ff */
[----:B------:R-:W-:-:S05]  /*0c90*/  LEA.HI.X R11, R5, R11, R6, 0x2, P1 ;  /* 0x0000000b050b7211 */ /* 0x000fca00008f1406 */
[----:B------:R-:W2:Y:S01]  /*0ca0*/  LDG.E R5, desc[UR8][R10.64+0x4] ;  /* 0x000004080a057981 */ /* 0x000ea2000c1e1900 */
[----:B------:R-:W-:Y:S02]  /*0cb0*/  ISETP.NE.AND P1, PT, R2, 0x2, PT ;  /* 0x000000020200780c */ /* 0x000fe40003f25270 */
[----:B------:R-:W-:-:S05]  /*0cc0*/  IADD3 R13, PT, PT, R7, R4, RZ ;  /* 0x00000004070d7210 */ /* 0x000fca0007ffe0ff */
[----:B------:R-:W-:-:S05]  /*0cd0*/  IMAD.WIDE.U32 R6, R13, 0x4, R8 ;  /* 0x000000040d067825 */ /* 0x000fca00078e0008 */
[----:B--2---:R0:W-:Y:S01]  /*0ce0*/  STG.E desc[UR8][R6.64], R5 ;  /* 0x0000000506007986 */ /* 0x0041e2000c101908 */
[----:B------:R-:W-:Y:S05]  /*0cf0*/  @!P1 BRA `(.L_x_9) ;  /* 0x0000000000109947 */ /* 0x000fea0003800000 */
[----:B------:R-:W2:Y:S01]  /*0d00*/  LDG.E R11, desc[UR8][R10.64+0x8] ;  /* 0x000008080a0b7981 */ /* 0x000ea2000c1e1900 */
[----:B0-----:R-:W-:-:S05]  /*0d10*/  IADD3 R5, PT, PT, R13, R4, RZ ;  /* 0x000000040d057210 */ /* 0x001fca0007ffe0ff */
[----:B------:R-:W-:-:S05]  /*0d20*/  IMAD.WIDE.U32 R8, R5, 0x4, R8 ;  /* 0x0000000405087825 */ /* 0x000fca00078e0008 */
[----:B--2---:R0:W-:Y:S02]  /*0d30*/  STG.E desc[UR8][R8.64], R11 ;  /* 0x0000000b08007986 */ /* 0x0041e4000c101908 */
.L_x_9:
[----:B------:R-:W-:-:S04]  /*0d40*/  IADD3 R3, PT, PT, R3, 0x1, RZ ;  /* 0x0000000103037810 */ /* 0x000fc80007ffe0ff */
[----:B------:R-:W-:-:S13]  /*0d50*/  ISETP.NE.AND P1, PT, R3, R4, PT ;  /* 0x000000040300720c */ /* 0x000fda0003f25270 */
[----:B------:R-:W-:Y:S05]  /*0d60*/  @P1 BRA `(.L_x_12) ;  /* 0xfffffff000cc1947 */ /* 0x000fea000383ffff */
[----:B0-----:R-:W-:Y:S05]  /*0d70*/  EXIT ;  /* 0x000000000000794d */ /* 0x001fea0003800000 */
.L_x_13:
        /* <DEDUP_REMOVED lines=16> */
.L_x_16:


//--------------------- .nv.shared.reserved.0     --------------------------
	.section	.nv.shared.reserved.0,"aw",@nobits
	.weak		__nv_reservedSMEM_offset_0_alias
	.size		__nv_reservedSMEM_offset_0_alias, 0, 64
	.other		__nv_reservedSMEM_offset_0_alias,@"STO_CUDA_RESERVED_SHARED STV_DEFAULT"
__nv_reservedSMEM_offset_0_alias:
	.zero		0
	.zero		64


//--------------------- .nv.constant0._Z26transpose_element_parallelPiS_i --------------------------
	.section	.nv.constant0._Z26transpose_element_parallelPiS_i,"a",@progbits
	.sectionflags	@""
	.align	4
.nv.constant0._Z26transpose_element_parallelPiS_i:
	.zero		916


//--------------------- .nv.constant0._Z26transpose_parallel_per_rowPiS_i --------------------------
	.section	.nv.constant0._Z26transpose_parallel_per_rowPiS_i,"a",@progbits
	.sectionflags	@""
	.align	4
.nv.constant0._Z26transpose_parallel_per_rowPiS_i:
	.zero		916


//--------------------- .nv.constant0._Z16transpose_serialPiS_i --------------------------
	.section	.nv.constant0._Z16transpose_serialPiS_i,"a",@progbits
	.sectionflags	@""
	.align	4
.nv.constant0._Z16transpose_serialPiS_i:
	.zero		916


//--------------------- SYMBOLS --------------------------

	.type		.nv.reservedSmem.offset0,@object
	.size		.nv.reservedSmem.offset0,0x4
